//
// Generated by NVIDIA NVVM Compiler
//
// Compiler Build ID: CL-36424714
// Cuda compilation tools, release 13.0, V13.0.88
// Based on NVVM 20.0.0
//

.version 9.0
.target sm_100
.address_size 64

	// .globl	_Z21superResolutionKernelPfS_ii
// _ZZ21superResolutionKernelPfS_iiE4tile has been demoted
// _ZZ21superResolutionKernelPfS_iiE3buf has been demoted
// _ZZ21superResolutionKernelPfS_iiE10small_tile has been demoted

.visible .entry _Z21superResolutionKernelPfS_ii(
	.param .u64 .ptr .align 1 _Z21superResolutionKernelPfS_ii_param_0,
	.param .u64 .ptr .align 1 _Z21superResolutionKernelPfS_ii_param_1,
	.param .u32 _Z21superResolutionKernelPfS_ii_param_2,
	.param .u32 _Z21superResolutionKernelPfS_ii_param_3
)
{
	.reg .pred 	%p<21>;
	.reg .b32 	%r<66>;
	.reg .b32 	%f<186>;
	.reg .b64 	%rd<25>;
	.reg .b64 	%fd<255>;
	// demoted variable
	.shared .align 4 .b8 _ZZ21superResolutionKernelPfS_iiE4tile[18432];
	// demoted variable
	.shared .align 4 .b8 _ZZ21superResolutionKernelPfS_iiE3buf[12288];
	// demoted variable
	.shared .align 4 .b8 _ZZ21superResolutionKernelPfS_iiE10small_tile[8192];
	ld.param.u64 	%rd6, [_Z21superResolutionKernelPfS_ii_param_0];
	ld.param.u64 	%rd7, [_Z21superResolutionKernelPfS_ii_param_1];
	ld.param.u32 	%r23, [_Z21superResolutionKernelPfS_ii_param_3];
	cvta.to.global.u64 	%rd8, %rd7;
	cvta.to.global.u64 	%rd1, %rd6;
	mov.u32 	%r1, %tid.x;
	mov.u32 	%r2, %tid.y;
	mov.u32 	%r24, %ctaid.x;
	mov.u32 	%r25, %ctaid.y;
	mul.lo.s32 	%r3, %r25, 48;
	add.s32 	%r4, %r3, %r2;
	mad.lo.s32 	%r5, %r24, 96, %r1;
	mad.lo.s32 	%r26, %r4, %r23, %r5;
	mov.u32 	%r27, _ZZ21superResolutionKernelPfS_iiE4tile;
	mad.lo.s32 	%r28, %r2, 384, %r27;
	mul.wide.s32 	%rd9, %r26, 4;
	add.s64 	%rd10, %rd8, %rd9;
	ld.global.f32 	%f52, [%rd10];
	shl.b32 	%r29, %r1, 2;
	add.s32 	%r30, %r28, %r29;
	st.shared.f32 	[%r30], %f52;
	ld.global.f32 	%f53, [%rd10+128];
	st.shared.f32 	[%r30+128], %f53;
	ld.global.f32 	%f54, [%rd10+256];
	st.shared.f32 	[%r30+256], %f54;
	shl.b32 	%r31, %r23, 4;
	add.s32 	%r32, %r26, %r31;
	mul.wide.s32 	%rd11, %r32, 4;
	add.s64 	%rd12, %rd8, %rd11;
	ld.global.f32 	%f55, [%rd12];
	st.shared.f32 	[%r30+6144], %f55;
	ld.global.f32 	%f56, [%rd12+128];
	st.shared.f32 	[%r30+6272], %f56;
	ld.global.f32 	%f57, [%rd12+256];
	st.shared.f32 	[%r30+6400], %f57;
	shl.b32 	%r33, %r23, 5;
	add.s32 	%r34, %r26, %r33;
	mul.wide.s32 	%rd13, %r34, 4;
	add.s64 	%rd14, %rd8, %rd13;
	ld.global.f32 	%f58, [%rd14];
	st.shared.f32 	[%r30+12288], %f58;
	ld.global.f32 	%f59, [%rd14+128];
	st.shared.f32 	[%r30+12416], %f59;
	ld.global.f32 	%f60, [%rd14+256];
	st.shared.f32 	[%r30+12544], %f60;
	bar.sync 	0;
	shl.b32 	%r6, %r2, 1;
	mov.u32 	%r35, _ZZ21superResolutionKernelPfS_iiE3buf;
	mul.lo.s32 	%r36, %r2, 768;
	add.s32 	%r37, %r35, %r36;
	add.s32 	%r38, %r30, %r36;
	ld.shared.f32 	%f61, [%r38];
	cvt.f64.f32 	%fd28, %f61;
	mul.f64 	%fd29, %fd28, 0d3F96872B020C49BA;
	ld.shared.f32 	%f62, [%r38+384];
	cvt.f64.f32 	%fd30, %f62;
	mul.f64 	%fd31, %fd30, 0d3FEF2B020C49BA5E;
	sub.f64 	%fd32, %fd31, %fd29;
	ld.shared.f32 	%f63, [%r38+768];
	cvt.f64.f32 	%fd33, %f63;
	fma.rn.f64 	%fd34, %fd33, 0d3FCD0E5604189375, %fd32;
	cvt.rn.f32.f64 	%f64, %fd34;
	add.s32 	%r7, %r37, %r29;
	st.shared.f32 	[%r7], %f64;
	fma.rn.f64 	%fd35, %fd28, 0d3FCD0E5604189375, %fd31;
	mul.f64 	%fd36, %fd33, 0d3F96872B020C49BA;
	sub.f64 	%fd37, %fd35, %fd36;
	cvt.rn.f32.f64 	%f65, %fd37;
	st.shared.f32 	[%r7+384], %f65;
	ld.shared.f32 	%f66, [%r38+128];
	cvt.f64.f32 	%fd38, %f66;
	mul.f64 	%fd39, %fd38, 0d3F96872B020C49BA;
	ld.shared.f32 	%f67, [%r38+512];
	cvt.f64.f32 	%fd40, %f67;
	mul.f64 	%fd41, %fd40, 0d3FEF2B020C49BA5E;
	sub.f64 	%fd42, %fd41, %fd39;
	ld.shared.f32 	%f68, [%r38+896];
	cvt.f64.f32 	%fd43, %f68;
	fma.rn.f64 	%fd44, %fd43, 0d3FCD0E5604189375, %fd42;
	cvt.rn.f32.f64 	%f69, %fd44;
	st.shared.f32 	[%r7+128], %f69;
	fma.rn.f64 	%fd45, %fd38, 0d3FCD0E5604189375, %fd41;
	mul.f64 	%fd46, %fd43, 0d3F96872B020C49BA;
	sub.f64 	%fd47, %fd45, %fd46;
	cvt.rn.f32.f64 	%f70, %fd47;
	st.shared.f32 	[%r7+512], %f70;
	ld.shared.f32 	%f71, [%r38+256];
	cvt.f64.f32 	%fd48, %f71;
	mul.f64 	%fd49, %fd48, 0d3F96872B020C49BA;
	ld.shared.f32 	%f72, [%r38+640];
	cvt.f64.f32 	%fd50, %f72;
	mul.f64 	%fd51, %fd50, 0d3FEF2B020C49BA5E;
	sub.f64 	%fd52, %fd51, %fd49;
	ld.shared.f32 	%f73, [%r38+1024];
	cvt.f64.f32 	%fd53, %f73;
	fma.rn.f64 	%fd54, %fd53, 0d3FCD0E5604189375, %fd52;
	cvt.rn.f32.f64 	%f74, %fd54;
	st.shared.f32 	[%r7+256], %f74;
	fma.rn.f64 	%fd55, %fd48, 0d3FCD0E5604189375, %fd51;
	mul.f64 	%fd56, %fd53, 0d3F96872B020C49BA;
	sub.f64 	%fd57, %fd55, %fd56;
	cvt.rn.f32.f64 	%f75, %fd57;
	st.shared.f32 	[%r7+640], %f75;
	bar.sync 	0;
	shl.b32 	%r39, %r1, 3;
	mul.lo.s32 	%r8, %r1, 12;
	mad.lo.s32 	%r9, %r2, -384, %r37;
	add.s32 	%r10, %r9, %r8;
	ld.shared.f32 	%f76, [%r10];
	cvt.f64.f32 	%fd58, %f76;
	mul.f64 	%fd59, %fd58, 0d3F96872B020C49BA;
	ld.shared.f32 	%f77, [%r10+4];
	cvt.f64.f32 	%fd60, %f77;
	mul.f64 	%fd61, %fd60, 0d3FEF2B020C49BA5E;
	sub.f64 	%fd62, %fd61, %fd59;
	ld.shared.f32 	%f78, [%r10+8];
	cvt.f64.f32 	%fd63, %f78;
	fma.rn.f64 	%fd64, %fd63, 0d3FCD0E5604189375, %fd62;
	cvt.rn.f32.f64 	%f79, %fd64;
	shl.b32 	%r40, %r2, 8;
	mov.u32 	%r41, _ZZ21superResolutionKernelPfS_iiE10small_tile;
	add.s32 	%r11, %r41, %r40;
	add.s32 	%r12, %r11, %r39;
	st.shared.f32 	[%r12], %f79;
	fma.rn.f64 	%fd65, %fd58, 0d3FCD0E5604189375, %fd61;
	mul.f64 	%fd66, %fd63, 0d3F96872B020C49BA;
	sub.f64 	%fd67, %fd65, %fd66;
	cvt.rn.f32.f64 	%f80, %fd67;
	st.shared.f32 	[%r12+4], %f80;
	ld.shared.f32 	%f81, [%r10+6144];
	cvt.f64.f32 	%fd68, %f81;
	mul.f64 	%fd69, %fd68, 0d3F96872B020C49BA;
	ld.shared.f32 	%f82, [%r10+6148];
	cvt.f64.f32 	%fd70, %f82;
	mul.f64 	%fd71, %fd70, 0d3FEF2B020C49BA5E;
	sub.f64 	%fd72, %fd71, %fd69;
	ld.shared.f32 	%f83, [%r10+6152];
	cvt.f64.f32 	%fd73, %f83;
	fma.rn.f64 	%fd74, %fd73, 0d3FCD0E5604189375, %fd72;
	cvt.rn.f32.f64 	%f84, %fd74;
	st.shared.f32 	[%r12+4096], %f84;
	fma.rn.f64 	%fd75, %fd68, 0d3FCD0E5604189375, %fd71;
	mul.f64 	%fd76, %fd73, 0d3F96872B020C49BA;
	sub.f64 	%fd77, %fd75, %fd76;
	cvt.rn.f32.f64 	%f85, %fd77;
	st.shared.f32 	[%r12+4100], %f85;
	bar.sync 	0;
	setp.ne.s32 	%p1, %r1, 0;
	@%p1 bra 	$L__BB0_5;
	ld.shared.f32 	%f89, [%r11];
	cvt.f64.f32 	%fd88, %f89;
	ld.shared.f32 	%f90, [%r11+4];
	cvt.f64.f32 	%fd89, %f90;
	mul.f64 	%fd90, %fd89, 0dBFA810624DD2F1AA;
	fma.rn.f64 	%fd91, %fd88, 0d3FEDA9FBE76C8B44, %fd90;
	cvt.rn.f32.f64 	%f91, %fd91;
	st.shared.f32 	[%r9], %f91;
	ld.shared.f32 	%f170, [%r12];
	ld.shared.f32 	%f169, [%r12+4];
$L__BB0_2:
	cvt.f64.f32 	%fd1, %f170;
	mul.f64 	%fd92, %fd1, 0dBFA810624DD2F1AA;
	cvt.f64.f32 	%fd2, %f169;
	fma.rn.f64 	%fd93, %fd2, 0d3FEDA9FBE76C8B44, %fd92;
	ld.shared.f32 	%f92, [%r12+8];
	cvt.f64.f32 	%fd3, %f92;
	fma.rn.f64 	%fd94, %fd3, 0d3FBE76C8B4395810, %fd93;
	cvt.rn.f32.f64 	%f93, %fd94;
	st.shared.f32 	[%r10+8], %f93;
	setp.eq.s32 	%p3, %r1, 0;
	@%p3 bra 	$L__BB0_49;
	setp.ne.s32 	%p4, %r1, 31;
	@%p4 bra 	$L__BB0_8;
	ld.shared.f32 	%f172, [%r11+248];
	ld.shared.f32 	%f171, [%r11+252];
	bra.uni 	$L__BB0_7;
$L__BB0_5:
	setp.ne.s32 	%p2, %r1, 31;
	ld.shared.f32 	%f86, [%r12+-4];
	cvt.f64.f32 	%fd78, %f86;
	ld.shared.f32 	%f170, [%r12];
	cvt.f64.f32 	%fd79, %f170;
	mul.f64 	%fd80, %fd79, 0d3FEDA9FBE76C8B44;
	fma.rn.f64 	%fd81, %fd78, 0d3FBE76C8B4395810, %fd80;
	ld.shared.f32 	%f169, [%r12+4];
	cvt.f64.f32 	%fd82, %f169;
	fma.rn.f64 	%fd83, %fd82, 0dBFA810624DD2F1AA, %fd81;
	cvt.rn.f32.f64 	%f87, %fd83;
	st.shared.f32 	[%r10], %f87;
	@%p2 bra 	$L__BB0_2;
	ld.shared.f32 	%f172, [%r11+248];
	cvt.f64.f32 	%fd84, %f172;
	mul.f64 	%fd85, %fd84, 0dBFA810624DD2F1AA;
	ld.shared.f32 	%f171, [%r11+252];
	cvt.f64.f32 	%fd86, %f171;
	fma.rn.f64 	%fd87, %fd86, 0d3FEDA9FBE76C8B44, %fd85;
	cvt.rn.f32.f64 	%f88, %fd87;
	st.shared.f32 	[%r9+380], %f88;
$L__BB0_7:
	ld.shared.f32 	%f94, [%r11+244];
	cvt.f64.f32 	%fd95, %f94;
	mul.f64 	%fd96, %fd95, 0dBFB999999999999A;
	cvt.f64.f32 	%fd97, %f172;
	fma.rn.f64 	%fd98, %fd97, 0d3FE3333333333333, %fd96;
	cvt.f64.f32 	%fd99, %f171;
	fma.rn.f64 	%fd100, %fd99, 0d3FE3333333333333, %fd98;
	cvt.rn.f32.f64 	%f95, %fd100;
	st.shared.f32 	[%r9+376], %f95;
	bra.uni 	$L__BB0_9;
$L__BB0_8:
	ld.shared.f32 	%f100, [%r12+-4];
	cvt.f64.f32 	%fd107, %f100;
	mul.f64 	%fd108, %fd107, 0d3FB999999999999A;
	mul.f64 	%fd109, %fd1, 0d3FE3333333333333;
	sub.f64 	%fd110, %fd109, %fd108;
	fma.rn.f64 	%fd111, %fd2, 0d3FE3333333333333, %fd110;
	mul.f64 	%fd112, %fd3, 0d3FB999999999999A;
	sub.f64 	%fd113, %fd111, %fd112;
	cvt.rn.f32.f64 	%f101, %fd113;
	st.shared.f32 	[%r10+4], %f101;
$L__BB0_9:
	setp.eq.s32 	%p5, %r1, 0;
	@%p5 bra 	$L__BB0_12;
	setp.ne.s32 	%p6, %r1, 31;
	ld.shared.f32 	%f102, [%r12+4092];
	cvt.f64.f32 	%fd114, %f102;
	ld.shared.f32 	%f174, [%r12+4096];
	cvt.f64.f32 	%fd115, %f174;
	mul.f64 	%fd116, %fd115, 0d3FEDA9FBE76C8B44;
	fma.rn.f64 	%fd117, %fd114, 0d3FBE76C8B4395810, %fd116;
	ld.shared.f32 	%f173, [%r12+4100];
	cvt.f64.f32 	%fd118, %f173;
	fma.rn.f64 	%fd119, %fd118, 0dBFA810624DD2F1AA, %fd117;
	cvt.rn.f32.f64 	%f103, %fd119;
	st.shared.f32 	[%r10+6144], %f103;
	@%p6 bra 	$L__BB0_13;
	ld.shared.f32 	%f176, [%r11+4344];
	cvt.f64.f32 	%fd120, %f176;
	mul.f64 	%fd121, %fd120, 0dBFA810624DD2F1AA;
	ld.shared.f32 	%f175, [%r11+4348];
	cvt.f64.f32 	%fd122, %f175;
	fma.rn.f64 	%fd123, %fd122, 0d3FEDA9FBE76C8B44, %fd121;
	cvt.rn.f32.f64 	%f104, %fd123;
	st.shared.f32 	[%r9+6524], %f104;
	bra.uni 	$L__BB0_16;
$L__BB0_12:
	ld.shared.f32 	%f105, [%r11+4096];
	cvt.f64.f32 	%fd124, %f105;
	ld.shared.f32 	%f106, [%r11+4100];
	cvt.f64.f32 	%fd125, %f106;
	mul.f64 	%fd126, %fd125, 0dBFA810624DD2F1AA;
	fma.rn.f64 	%fd127, %fd124, 0d3FEDA9FBE76C8B44, %fd126;
	cvt.rn.f32.f64 	%f107, %fd127;
	st.shared.f32 	[%r9+6144], %f107;
	ld.shared.f32 	%f174, [%r12+4096];
	ld.shared.f32 	%f173, [%r12+4100];
$L__BB0_13:
	cvt.f64.f32 	%fd4, %f174;
	mul.f64 	%fd128, %fd4, 0dBFA810624DD2F1AA;
	cvt.f64.f32 	%fd5, %f173;
	fma.rn.f64 	%fd129, %fd5, 0d3FEDA9FBE76C8B44, %fd128;
	ld.shared.f32 	%f108, [%r12+4104];
	cvt.f64.f32 	%fd6, %f108;
	fma.rn.f64 	%fd130, %fd6, 0d3FBE76C8B4395810, %fd129;
	cvt.rn.f32.f64 	%f109, %fd130;
	st.shared.f32 	[%r10+6152], %f109;
	setp.eq.s32 	%p7, %r1, 0;
	@%p7 bra 	$L__BB0_17;
	setp.ne.s32 	%p8, %r1, 31;
	@%p8 bra 	$L__BB0_18;
	ld.shared.f32 	%f176, [%r11+4344];
	ld.shared.f32 	%f175, [%r11+4348];
$L__BB0_16:
	ld.shared.f32 	%f110, [%r11+4340];
	cvt.f64.f32 	%fd131, %f110;
	mul.f64 	%fd132, %fd131, 0dBFB999999999999A;
	cvt.f64.f32 	%fd133, %f176;
	fma.rn.f64 	%fd134, %fd133, 0d3FE3333333333333, %fd132;
	cvt.f64.f32 	%fd135, %f175;
	fma.rn.f64 	%fd136, %fd135, 0d3FE3333333333333, %fd134;
	cvt.rn.f32.f64 	%f111, %fd136;
	st.shared.f32 	[%r9+6520], %f111;
	bra.uni 	$L__BB0_19;
$L__BB0_17:
	ld.shared.f32 	%f112, [%r11+4096];
	cvt.f64.f32 	%fd137, %f112;
	ld.shared.f32 	%f113, [%r11+4100];
	cvt.f64.f32 	%fd138, %f113;
	mul.f64 	%fd139, %fd138, 0d3FE3333333333333;
	fma.rn.f64 	%fd140, %fd137, 0d3FE3333333333333, %fd139;
	ld.shared.f32 	%f114, [%r11+4104];
	cvt.f64.f32 	%fd141, %f114;
	fma.rn.f64 	%fd142, %fd141, 0dBFB999999999999A, %fd140;
	cvt.rn.f32.f64 	%f115, %fd142;
	st.shared.f32 	[%r9+6148], %f115;
	bra.uni 	$L__BB0_19;
$L__BB0_18:
	ld.shared.f32 	%f116, [%r12+4092];
	cvt.f64.f32 	%fd143, %f116;
	mul.f64 	%fd144, %fd143, 0d3FB999999999999A;
	mul.f64 	%fd145, %fd4, 0d3FE3333333333333;
	sub.f64 	%fd146, %fd145, %fd144;
	fma.rn.f64 	%fd147, %fd5, 0d3FE3333333333333, %fd146;
	mul.f64 	%fd148, %fd6, 0d3FB999999999999A;
	sub.f64 	%fd149, %fd147, %fd148;
	cvt.rn.f32.f64 	%f117, %fd149;
	st.shared.f32 	[%r10+6148], %f117;
$L__BB0_19:
	bar.sync 	0;
	setp.ne.s32 	%p9, %r2, 0;
	add.s32 	%r42, %r4, %r6;
	mad.lo.s32 	%r43, %r1, 756, %r8;
	add.s32 	%r45, %r35, %r43;
	add.s32 	%r46, %r3, 47;
	mul.lo.s32 	%r47, %r23, %r46;
	mad.lo.s32 	%r48, %r23, -47, %r47;
	add.s32 	%r49, %r42, 2;
	add.s32 	%r51, %r11, %r40;
	add.s32 	%r65, %r3, 46;
	add.s32 	%r14, %r3, 1;
	add.s32 	%r15, %r42, 1;
	add.s32 	%r52, %r5, %r48;
	mul.wide.s32 	%rd15, %r52, 4;
	add.s64 	%rd2, %rd1, %rd15;
	add.s32 	%r16, %r51, %r29;
	mad.lo.s32 	%r54, %r23, %r49, %r5;
	mul.wide.s32 	%rd16, %r54, 4;
	add.s64 	%rd3, %rd1, %rd16;
	add.s32 	%r17, %r45, %r29;
	mad.lo.s32 	%r55, %r23, %r42, %r5;
	mul.wide.s32 	%rd17, %r55, 4;
	add.s64 	%rd4, %rd1, %rd17;
	add.s32 	%r56, %r35, %r29;
	add.s32 	%r18, %r56, 11520;
	add.s32 	%r57, %r5, %r47;
	mul.wide.s32 	%rd18, %r57, 4;
	add.s64 	%rd5, %rd1, %rd18;
	mad.lo.s32 	%r19, %r1, -764, %r45;
	@%p9 bra 	$L__BB0_24;
	ld.shared.f32 	%f123, [%r19];
	cvt.f64.f32 	%fd160, %f123;
	ld.shared.f32 	%f124, [%r19+384];
	cvt.f64.f32 	%fd161, %f124;
	mul.f64 	%fd162, %fd161, 0dBFA810624DD2F1AA;
	fma.rn.f64 	%fd163, %fd160, 0d3FEDA9FBE76C8B44, %fd162;
	cvt.rn.f32.f64 	%f125, %fd163;
	st.global.f32 	[%rd2], %f125;
$L__BB0_21:
	ld.shared.f32 	%f126, [%r7];
	cvt.f64.f32 	%fd7, %f126;
	mul.f64 	%fd164, %fd7, 0dBFA810624DD2F1AA;
	ld.shared.f32 	%f127, [%r7+384];
	cvt.f64.f32 	%fd8, %f127;
	fma.rn.f64 	%fd165, %fd8, 0d3FEDA9FBE76C8B44, %fd164;
	ld.shared.f32 	%f128, [%r16+512];
	cvt.f64.f32 	%fd166, %f128;
	fma.rn.f64 	%fd167, %fd166, 0d3FBE76C8B4395810, %fd165;
	cvt.rn.f32.f64 	%f129, %fd167;
	st.global.f32 	[%rd3], %f129;
	setp.eq.s32 	%p11, %r2, 0;
	mov.f64 	%fd249, 0dBFB999999999999A;
	@%p11 bra 	$L__BB0_50;
	setp.ne.s32 	%p12, %r2, 15;
	@%p12 bra 	$L__BB0_27;
	ld.shared.f32 	%f178, [%r19+11520];
	ld.shared.f32 	%f179, [%r19+11904];
	bra.uni 	$L__BB0_26;
$L__BB0_24:
	setp.ne.s32 	%p10, %r2, 15;
	ld.shared.f32 	%f118, [%r17+-384];
	cvt.f64.f32 	%fd150, %f118;
	ld.shared.f32 	%f119, [%r17];
	cvt.f64.f32 	%fd151, %f119;
	mul.f64 	%fd152, %fd151, 0d3FEDA9FBE76C8B44;
	fma.rn.f64 	%fd153, %fd150, 0d3FBE76C8B4395810, %fd152;
	ld.shared.f32 	%f120, [%r17+384];
	cvt.f64.f32 	%fd154, %f120;
	fma.rn.f64 	%fd155, %fd154, 0dBFA810624DD2F1AA, %fd153;
	cvt.rn.f32.f64 	%f121, %fd155;
	st.global.f32 	[%rd4], %f121;
	@%p10 bra 	$L__BB0_21;
	ld.shared.f32 	%f178, [%r18];
	cvt.f64.f32 	%fd156, %f178;
	mul.f64 	%fd157, %fd156, 0dBFA810624DD2F1AA;
	ld.shared.f32 	%f179, [%r18+384];
	cvt.f64.f32 	%fd158, %f179;
	fma.rn.f64 	%fd159, %fd158, 0d3FEDA9FBE76C8B44, %fd157;
	cvt.rn.f32.f64 	%f122, %fd159;
	st.global.f32 	[%rd5], %f122;
$L__BB0_26:
	ld.shared.f32 	%f130, [%r18+-384];
	cvt.f64.f32 	%fd169, %f130;
	mul.f64 	%fd170, %fd169, 0dBFB999999999999A;
	cvt.f64.f32 	%fd171, %f178;
	fma.rn.f64 	%fd250, %fd171, 0d3FE3333333333333, %fd170;
	mov.f64 	%fd249, 0d3FE3333333333333;
	mov.u32 	%r63, %r65;
	bra.uni 	$L__BB0_28;
$L__BB0_27:
	ld.shared.f32 	%f133, [%r7+-384];
	cvt.f64.f32 	%fd177, %f133;
	mul.f64 	%fd178, %fd177, 0dBFB999999999999A;
	fma.rn.f64 	%fd179, %fd7, 0d3FE3333333333333, %fd178;
	fma.rn.f64 	%fd250, %fd8, 0d3FE3333333333333, %fd179;
	ld.shared.f32 	%f179, [%r7+768];
	mov.u32 	%r63, %r15;
$L__BB0_28:
	setp.eq.s32 	%p13, %r2, 0;
	cvt.f64.f32 	%fd180, %f179;
	fma.rn.f64 	%fd181, %fd249, %fd180, %fd250;
	cvt.rn.f32.f64 	%f134, %fd181;
	mad.lo.s32 	%r58, %r63, %r23, %r5;
	mul.wide.s32 	%rd19, %r58, 4;
	add.s64 	%rd20, %rd1, %rd19;
	st.global.f32 	[%rd20], %f134;
	@%p13 bra 	$L__BB0_31;
	setp.ne.s32 	%p14, %r2, 15;
	ld.shared.f32 	%f135, [%r17+-256];
	cvt.f64.f32 	%fd182, %f135;
	ld.shared.f32 	%f136, [%r17+128];
	cvt.f64.f32 	%fd183, %f136;
	mul.f64 	%fd184, %fd183, 0d3FEDA9FBE76C8B44;
	fma.rn.f64 	%fd185, %fd182, 0d3FBE76C8B4395810, %fd184;
	ld.shared.f32 	%f137, [%r17+512];
	cvt.f64.f32 	%fd186, %f137;
	fma.rn.f64 	%fd187, %fd186, 0dBFA810624DD2F1AA, %fd185;
	cvt.rn.f32.f64 	%f138, %fd187;
	st.global.f32 	[%rd4+128], %f138;
	@%p14 bra 	$L__BB0_32;
	ld.shared.f32 	%f181, [%r18+128];
	cvt.f64.f32 	%fd188, %f181;
	mul.f64 	%fd189, %fd188, 0dBFA810624DD2F1AA;
	ld.shared.f32 	%f182, [%r18+512];
	cvt.f64.f32 	%fd190, %f182;
	fma.rn.f64 	%fd191, %fd190, 0d3FEDA9FBE76C8B44, %fd189;
	cvt.rn.f32.f64 	%f139, %fd191;
	st.global.f32 	[%rd5+128], %f139;
	bra.uni 	$L__BB0_35;
$L__BB0_31:
	ld.shared.f32 	%f140, [%r18+-11392];
	cvt.f64.f32 	%fd192, %f140;
	ld.shared.f32 	%f141, [%r18+-11008];
	cvt.f64.f32 	%fd193, %f141;
	mul.f64 	%fd194, %fd193, 0dBFA810624DD2F1AA;
	fma.rn.f64 	%fd195, %fd192, 0d3FEDA9FBE76C8B44, %fd194;
	cvt.rn.f32.f64 	%f142, %fd195;
	st.global.f32 	[%rd2+128], %f142;
$L__BB0_32:
	ld.shared.f32 	%f143, [%r7+128];
	cvt.f64.f32 	%fd14, %f143;
	mul.f64 	%fd196, %fd14, 0dBFA810624DD2F1AA;
	ld.shared.f32 	%f144, [%r7+512];
	cvt.f64.f32 	%fd15, %f144;
	fma.rn.f64 	%fd197, %fd15, 0d3FEDA9FBE76C8B44, %fd196;
	ld.shared.f32 	%f145, [%r16+640];
	cvt.f64.f32 	%fd198, %f145;
	fma.rn.f64 	%fd199, %fd198, 0d3FBE76C8B4395810, %fd197;
	cvt.rn.f32.f64 	%f146, %fd199;
	st.global.f32 	[%rd3+128], %f146;
	mov.f64 	%fd251, 0dBFB999999999999A;
	@%p13 bra 	$L__BB0_36;
	setp.ne.s32 	%p16, %r2, 15;
	@%p16 bra 	$L__BB0_37;
	ld.shared.f32 	%f181, [%r18+128];
	ld.shared.f32 	%f182, [%r18+512];
$L__BB0_35:
	ld.shared.f32 	%f147, [%r18+-256];
	cvt.f64.f32 	%fd201, %f147;
	mul.f64 	%fd202, %fd201, 0dBFB999999999999A;
	cvt.f64.f32 	%fd203, %f181;
	fma.rn.f64 	%fd252, %fd203, 0d3FE3333333333333, %fd202;
	mov.f64 	%fd251, 0d3FE3333333333333;
	mov.u32 	%r64, %r65;
	bra.uni 	$L__BB0_38;
$L__BB0_36:
	ld.shared.f32 	%f148, [%r18+-11392];
	cvt.f64.f32 	%fd205, %f148;
	ld.shared.f32 	%f149, [%r18+-11008];
	cvt.f64.f32 	%fd206, %f149;
	mul.f64 	%fd207, %fd206, 0d3FE3333333333333;
	fma.rn.f64 	%fd252, %fd205, 0d3FE3333333333333, %fd207;
	ld.shared.f32 	%f182, [%r18+-10624];
	mov.u32 	%r64, %r14;
	bra.uni 	$L__BB0_38;
$L__BB0_37:
	ld.shared.f32 	%f150, [%r7+-256];
	cvt.f64.f32 	%fd209, %f150;
	mul.f64 	%fd210, %fd209, 0dBFB999999999999A;
	fma.rn.f64 	%fd211, %fd14, 0d3FE3333333333333, %fd210;
	fma.rn.f64 	%fd252, %fd15, 0d3FE3333333333333, %fd211;
	ld.shared.f32 	%f182, [%r7+896];
	mov.u32 	%r64, %r15;
$L__BB0_38:
	setp.eq.s32 	%p17, %r2, 0;
	cvt.f64.f32 	%fd212, %f182;
	fma.rn.f64 	%fd213, %fd251, %fd212, %fd252;
	cvt.rn.f32.f64 	%f151, %fd213;
	mad.lo.s32 	%r59, %r64, %r23, %r5;
	add.s32 	%r60, %r59, 32;
	mul.wide.s32 	%rd21, %r60, 4;
	add.s64 	%rd22, %rd1, %rd21;
	st.global.f32 	[%rd22], %f151;
	@%p17 bra 	$L__BB0_41;
	setp.ne.s32 	%p18, %r2, 15;
	ld.shared.f32 	%f152, [%r17+-128];
	cvt.f64.f32 	%fd214, %f152;
	ld.shared.f32 	%f153, [%r17+256];
	cvt.f64.f32 	%fd215, %f153;
	mul.f64 	%fd216, %fd215, 0d3FEDA9FBE76C8B44;
	fma.rn.f64 	%fd217, %fd214, 0d3FBE76C8B4395810, %fd216;
	ld.shared.f32 	%f154, [%r17+640];
	cvt.f64.f32 	%fd218, %f154;
	fma.rn.f64 	%fd219, %fd218, 0dBFA810624DD2F1AA, %fd217;
	cvt.rn.f32.f64 	%f155, %fd219;
	st.global.f32 	[%rd4+256], %f155;
	@%p18 bra 	$L__BB0_42;
	ld.shared.f32 	%f184, [%r18+256];
	cvt.f64.f32 	%fd220, %f184;
	mul.f64 	%fd221, %fd220, 0dBFA810624DD2F1AA;
	ld.shared.f32 	%f185, [%r18+640];
	cvt.f64.f32 	%fd222, %f185;
	fma.rn.f64 	%fd223, %fd222, 0d3FEDA9FBE76C8B44, %fd221;
	cvt.rn.f32.f64 	%f156, %fd223;
	st.global.f32 	[%rd5+256], %f156;
	bra.uni 	$L__BB0_45;
$L__BB0_41:
	ld.shared.f32 	%f157, [%r18+-11264];
	cvt.f64.f32 	%fd224, %f157;
	ld.shared.f32 	%f158, [%r18+-10880];
	cvt.f64.f32 	%fd225, %f158;
	mul.f64 	%fd226, %fd225, 0dBFA810624DD2F1AA;
	fma.rn.f64 	%fd227, %fd224, 0d3FEDA9FBE76C8B44, %fd226;
	cvt.rn.f32.f64 	%f159, %fd227;
	st.global.f32 	[%rd2+256], %f159;
$L__BB0_42:
	ld.shared.f32 	%f160, [%r7+256];
	cvt.f64.f32 	%fd21, %f160;
	mul.f64 	%fd228, %fd21, 0dBFA810624DD2F1AA;
	ld.shared.f32 	%f161, [%r7+640];
	cvt.f64.f32 	%fd22, %f161;
	fma.rn.f64 	%fd229, %fd22, 0d3FEDA9FBE76C8B44, %fd228;
	ld.shared.f32 	%f162, [%r16+768];
	cvt.f64.f32 	%fd230, %f162;
	fma.rn.f64 	%fd231, %fd230, 0d3FBE76C8B4395810, %fd229;
	cvt.rn.f32.f64 	%f163, %fd231;
	st.global.f32 	[%rd3+256], %f163;
	setp.eq.s32 	%p19, %r2, 0;
	mov.f64 	%fd253, 0dBFB999999999999A;
	@%p19 bra 	$L__BB0_46;
	setp.ne.s32 	%p20, %r2, 15;
	@%p20 bra 	$L__BB0_47;
	ld.shared.f32 	%f184, [%r18+256];
	ld.shared.f32 	%f185, [%r18+640];
$L__BB0_45:
	ld.shared.f32 	%f164, [%r18+-128];
	cvt.f64.f32 	%fd233, %f164;
	mul.f64 	%fd234, %fd233, 0dBFB999999999999A;
	cvt.f64.f32 	%fd235, %f184;
	fma.rn.f64 	%fd254, %fd235, 0d3FE3333333333333, %fd234;
	mov.f64 	%fd253, 0d3FE3333333333333;
	bra.uni 	$L__BB0_48;
$L__BB0_46:
	ld.shared.f32 	%f165, [%r18+-11264];
	cvt.f64.f32 	%fd237, %f165;
	ld.shared.f32 	%f166, [%r18+-10880];
	cvt.f64.f32 	%fd238, %f166;
	mul.f64 	%fd239, %fd238, 0d3FE3333333333333;
	fma.rn.f64 	%fd254, %fd237, 0d3FE3333333333333, %fd239;
	ld.shared.f32 	%f185, [%r18+-10496];
	mov.u32 	%r65, %r14;
	bra.uni 	$L__BB0_48;
$L__BB0_47:
	ld.shared.f32 	%f167, [%r7+-128];
	cvt.f64.f32 	%fd241, %f167;
	mul.f64 	%fd242, %fd241, 0dBFB999999999999A;
	fma.rn.f64 	%fd243, %fd21, 0d3FE3333333333333, %fd242;
	fma.rn.f64 	%fd254, %fd22, 0d3FE3333333333333, %fd243;
	ld.shared.f32 	%f185, [%r7+1024];
	mov.u32 	%r65, %r15;
$L__BB0_48:
	mad.lo.s32 	%r61, %r65, %r23, %r5;
	cvt.f64.f32 	%fd244, %f185;
	fma.rn.f64 	%fd245, %fd253, %fd244, %fd254;
	cvt.rn.f32.f64 	%f168, %fd245;
	add.s32 	%r62, %r61, 64;
	mul.wide.s32 	%rd23, %r62, 4;
	add.s64 	%rd24, %rd1, %rd23;
	st.global.f32 	[%rd24], %f168;
	ret;
$L__BB0_49:
	ld.shared.f32 	%f96, [%r11];
	cvt.f64.f32 	%fd101, %f96;
	ld.shared.f32 	%f97, [%r11+4];
	cvt.f64.f32 	%fd102, %f97;
	mul.f64 	%fd103, %fd102, 0d3FE3333333333333;
	fma.rn.f64 	%fd104, %fd101, 0d3FE3333333333333, %fd103;
	ld.shared.f32 	%f98, [%r11+8];
	cvt.f64.f32 	%fd105, %f98;
	fma.rn.f64 	%fd106, %fd105, 0dBFB999999999999A, %fd104;
	cvt.rn.f32.f64 	%f99, %fd106;
	st.shared.f32 	[%r9+4], %f99;
	bra.uni 	$L__BB0_9;
$L__BB0_50:
	ld.shared.f32 	%f131, [%r19];
	cvt.f64.f32 	%fd173, %f131;
	ld.shared.f32 	%f132, [%r19+384];
	cvt.f64.f32 	%fd174, %f132;
	mul.f64 	%fd175, %fd174, 0d3FE3333333333333;
	fma.rn.f64 	%fd250, %fd173, 0d3FE3333333333333, %fd175;
	ld.shared.f32 	%f179, [%r19+768];
	mov.u32 	%r63, %r14;
	bra.uni 	$L__BB0_28;

}


// ===== COMPILED SASS (sm_100) =====

	.target	sm_100

	.elftype	@"ET_EXEC"


//--------------------- .note.nv.tkinfo           --------------------------
	.section	.note.nv.tkinfo,"",@"SHT_NOTE"
	.sectionflags	@"SHF_NOTE_NV_TKINFO"
	.tkinfo
        /*0018*/ 	.word	0x00000002
        /*0030*/ 	.string	""
        /*0030*/ 	.string	"ptxas"
        /*0030*/ 	.string	"Cuda compilation tools, release 13.0, V13.0.88"
        /*0030*/ 	.string	"Build cuda_13.0.r13.0/compiler.36424714_0"
        /*0030*/ 	.string	"-arch sm_100 -m 64 "



//--------------------- .note.nv.cuinfo           --------------------------
	.section	.note.nv.cuinfo,"",@"SHT_NOTE"
	.sectionflags	@"SHF_NOTE_NV_CUINFO"
        /*0018*/ 	.short	0x0002
        /*001a*/ 	.short	0x0064
        /*001c*/ 	.short	0x0082
	.zero		2


//--------------------- .nv.info                  --------------------------
	.section	.nv.info,"",@"SHT_CUDA_INFO"
	.align	4


	//----- nvinfo : EIATTR_REGCOUNT
	.align		4
        /*0000*/ 	.byte	0x04, 0x2f
        /*0002*/ 	.short	(.L_1 - .L_0)
	.align		4
.L_0:
        /*0004*/ 	.word	index@(_Z21superResolutionKernelPfS_ii)
        /*0008*/ 	.word	0x00000026


	//----- nvinfo : EIATTR_FRAME_SIZE
	.align		4
.L_1:
        /*000c*/ 	.byte	0x04, 0x11
        /*000e*/ 	.short	(.L_3 - .L_2)
	.align		4
.L_2:
        /*0010*/ 	.word	index@(_Z21superResolutionKernelPfS_ii)
        /*0014*/ 	.word	0x00000000


	//----- nvinfo : EIATTR_MIN_STACK_SIZE
	.align		4
.L_3:
        /*0018*/ 	.byte	0x04, 0x12
        /*001a*/ 	.short	(.L_5 - .L_4)
	.align		4
.L_4:
        /*001c*/ 	.word	index@(_Z21superResolutionKernelPfS_ii)
        /*0020*/ 	.word	0x00000000
.L_5:


//--------------------- .nv.compat                --------------------------
	.section	.nv.compat,"",@"SHT_CUDA_COMPAT_INFO"
	.align	4
        /*0000*/ 	.byte	0x02, 0x09, 0x00, 0x00, 0x02, 0x02, 0x01, 0x00, 0x02, 0x05, 0x05, 0x00, 0x03, 0x07, 0x01, 0x01
        /*0010*/ 	.byte	0x02, 0x03, 0x00, 0x00, 0x02, 0x06, 0x01, 0x00, 0x04, 0x0b, 0x08, 0x00, 0x01, 0x00, 0x00, 0x00
        /*0020*/ 	.byte	0x00, 0x00, 0x00, 0x00


//--------------------- .nv.info._Z21superResolutionKernelPfS_ii --------------------------
	.section	.nv.info._Z21superResolutionKernelPfS_ii,"",@"SHT_CUDA_INFO"
	.sectionflags	@""
	.align	4


	//----- nvinfo : EIATTR_CUDA_API_VERSION
	.align		4
        /*0000*/ 	.byte	0x04, 0x37
        /*0002*/ 	.short	(.L_7 - .L_6)
.L_6:
        /*0004*/ 	.word	0x00000082


	//----- nvinfo : EIATTR_KPARAM_INFO
	.align		4
.L_7:
        /*0008*/ 	.byte	0x04, 0x17
        /*000a*/ 	.short	(.L_9 - .L_8)
.L_8:
        /*000c*/ 	.word	0x00000000
        /*0010*/ 	.short	0x0003
        /*0012*/ 	.short	0x0014
        /*0014*/ 	.byte	0x00, 0xf0, 0x11, 0x00


	//----- nvinfo : EIATTR_KPARAM_INFO
	.align		4
.L_9:
        /*0018*/ 	.byte	0x04, 0x17
        /*001a*/ 	.short	(.L_11 - .L_10)
.L_10:
        /*001c*/ 	.word	0x00000000
        /*0020*/ 	.short	0x0002
        /*0022*/ 	.short	0x0010
        /*0024*/ 	.byte	0x00, 0xf0, 0x11, 0x00


	//----- nvinfo : EIATTR_KPARAM_INFO
	.align		4
.L_11:
        /*0028*/ 	.byte	0x04, 0x17
        /*002a*/ 	.short	(.L_13 - .L_12)
.L_12:
        /*002c*/ 	.word	0x00000000
        /*0030*/ 	.short	0x0001
        /*0032*/ 	.short	0x0008
        /*0034*/ 	.byte	0x00, 0xf5, 0x21, 0x00


	//----- nvinfo : EIATTR_KPARAM_INFO
	.align		4
.L_13:
        /*0038*/ 	.byte	0x04, 0x17
        /*003a*/ 	.short	(.L_15 - .L_14)
.L_14:
        /*003c*/ 	.word	0x00000000
        /*0040*/ 	.short	0x0000
        /*0042*/ 	.short	0x0000
        /*0044*/ 	.byte	0x00, 0xf5, 0x21, 0x00


	//----- nvinfo : EIATTR_SPARSE_MMA_MASK
	.align		4
.L_15:
        /*0048*/ 	.byte	0x03, 0x50
        /*004a*/ 	.short	0x0000


	//----- nvinfo : EIATTR_MAXREG_COUNT
	.align		4
        /*004c*/ 	.byte	0x03, 0x1b
        /*004e*/ 	.short	0x00ff


	//----- nvinfo : EIATTR_NUM_BARRIERS
	.align		4
        /*0050*/ 	.byte	0x02, 0x4c
        /*0052*/ 	.byte	0x01
	.zero		1


	//----- nvinfo : EIATTR_MERCURY_ISA_VERSION
	.align		4
        /*0054*/ 	.byte	0x03, 0x5f
        /*0056*/ 	.short	0x0101


	//----- nvinfo : EIATTR_UNUSED_LOAD_BYTE_OFFSET
	.align		4
        /*0058*/ 	.byte	0x04, 0x44
        /*005a*/ 	.short	(.L_17 - .L_16)


	//   ....[0]....
.L_16:
        /*005c*/ 	.word	0x00000bd0
        /*0060*/ 	.word	0x00000fff


	//   ....[1]....
        /*0064*/ 	.word	0x00001270
        /*0068*/ 	.word	0x00000fff


	//----- nvinfo : EIATTR_VRC_CTA_INIT_COUNT
	.align		4
.L_17:
        /*006c*/ 	.byte	0x02, 0x4a
	.zero		1
	.zero		1


	//----- nvinfo : EIATTR_EXIT_INSTR_OFFSETS
	.align		4
        /*0070*/ 	.byte	0x04, 0x1c
        /*0072*/ 	.short	(.L_19 - .L_18)


	//   ....[0]....
.L_18:
        /*0074*/ 	.word	0x000025d0


	//----- nvinfo : EIATTR_CRS_STACK_SIZE
	.align		4
.L_19:
        /*0078*/ 	.byte	0x04, 0x1e
        /*007a*/ 	.short	(.L_21 - .L_20)
.L_20:
        /*007c*/ 	.word	0x00000000


	//----- nvinfo : EIATTR_CBANK_PARAM_SIZE
	.align		4
.L_21:
        /*0080*/ 	.byte	0x03, 0x19
        /*0082*/ 	.short	0x0018


	//----- nvinfo : EIATTR_PARAM_CBANK
	.align		4
        /*0084*/ 	.byte	0x04, 0x0a
        /*0086*/ 	.short	(.L_23 - .L_22)
	.align		4
.L_22:
        /*0088*/ 	.word	index@(.nv.constant0._Z21superResolutionKernelPfS_ii)
        /*008c*/ 	.short	0x0380
        /*008e*/ 	.short	0x0018


	//----- nvinfo : EIATTR_SW_WAR
	.align		4
.L_23:
        /*0090*/ 	.byte	0x04, 0x36
        /*0092*/ 	.short	(.L_25 - .L_24)
.L_24:
        /*0094*/ 	.word	0x00000008
.L_25:


//--------------------- .nv.callgraph             --------------------------
	.section	.nv.callgraph,"",@"SHT_CUDA_CALLGRAPH"
	.align	4
	.sectionentsize	8
	.align		4
        /*0000*/ 	.word	0x00000000
	.align		4
        /*0004*/ 	.word	0xffffffff
	.align		4
        /*0008*/ 	.word	0x00000000
	.align		4
        /*000c*/ 	.word	0xfffffffe
	.align		4
        /*0010*/ 	.word	0x00000000
	.align		4
        /*0014*/ 	.word	0xfffffffd
	.align		4
        /*0018*/ 	.word	0x00000000
	.align		4
        /*001c*/ 	.word	0xfffffffc


//--------------------- .text._Z21superResolutionKernelPfS_ii --------------------------
	.section	.text._Z21superResolutionKernelPfS_ii,"ax",@progbits
	.align	128
        .global         _Z21superResolutionKernelPfS_ii
        .type           _Z21superResolutionKernelPfS_ii,@function
        .size           _Z21superResolutionKernelPfS_ii,(.L_x_40 - _Z21superResolutionKernelPfS_ii)
        .other          _Z21superResolutionKernelPfS_ii,@"STO_CUDA_ENTRY STV_DEFAULT"
_Z21superResolutionKernelPfS_ii:
.text._Z21superResolutionKernelPfS_ii:
[----:B------:R-:W-:Y:S01]  /*0000*/  LDC R1, c[0x0][0x37c] ;  /* 0x0000df00ff017b82 */ /* 0x000fe20000000800 */
[----:B------:R-:W0:Y:S07]  /*0010*/  S2R R30, SR_TID.X ;  /* 0x00000000001e7919 */ /* 0x000e2e0000002100 */
[----:B------:R-:W1:Y:S01]  /*0020*/  LDC R9, c[0x0][0x394] ;  /* 0x0000e500ff097b82 */ /* 0x000e620000000800 */
[----:B------:R-:W2:Y:S01]  /*0030*/  LDCU.64 UR4, c[0x0][0x358] ;  /* 0x00006b00ff0477ac */ /* 0x000ea20008000a00 */
[----:B------:R-:W3:Y:S01]  /*0040*/  S2R R11, SR_TID.Y ;  /* 0x00000000000b7919 */ /* 0x000ee20000002200 */
[----:B------:R-:W0:Y:S05]  /*0050*/  S2R R3, SR_CTAID.X ;  /* 0x0000000000037919 */ /* 0x000e2a0000002500 */
[----:B------:R-:W4:Y:S01]  /*0060*/  LDC.64 R16, c[0x0][0x388] ;  /* 0x0000e200ff107b82 */ /* 0x000f220000000a00 */
[----:B------:R-:W3:Y:S01]  /*0070*/  S2R R14, SR_CTAID.Y ;  /* 0x00000000000e7919 */ /* 0x000ee20000002600 */
[----:B0-----:R-:W-:-:S02]  /*0080*/  IMAD R10, R3, 0x60, R30 ;  /* 0x00000060030a7824 */ /* 0x001fc400078e021e */
[----:B---3--:R-:W-:-:S04]  /*0090*/  IMAD R2, R14, 0x30, R11 ;  /* 0x000000300e027824 */ /* 0x008fc800078e020b */
[----:B-1----:R-:W-:-:S04]  /*00a0*/  IMAD R0, R2, R9, R10 ;  /* 0x0000000902007224 */ /* 0x002fc800078e020a */
[C---:B------:R-:W-:Y:S01]  /*00b0*/  IMAD R3, R9.reuse, 0x20, R0 ;  /* 0x0000002009037824 */ /* 0x040fe200078e0200 */
[----:B------:R-:W-:Y:S01]  /*00c0*/  LEA R13, R9, R0, 0x4 ;  /* 0x00000000090d7211 */ /* 0x000fe200078e20ff */
[----:B----4-:R-:W-:-:S04]  /*00d0*/  IMAD.WIDE R6, R0, 0x4, R16 ;  /* 0x0000000400067825 */ /* 0x010fc800078e0210 */
[--C-:B------:R-:W-:Y:S01]  /*00e0*/  IMAD.WIDE R12, R13, 0x4, R16.reuse ;  /* 0x000000040d0c7825 */ /* 0x100fe200078e0210 */
[----:B--2---:R-:W2:Y:S03]  /*00f0*/  LDG.E R8, desc[UR4][R6.64] ;  /* 0x0000000406087981 */ /* 0x004ea6000c1e1900 */
[----:B------:R-:W-:Y:S01]  /*0100*/  IMAD.WIDE R16, R3, 0x4, R16 ;  /* 0x0000000403107825 */ /* 0x000fe200078e0210 */
[----:B------:R-:W3:Y:S04]  /*0110*/  LDG.E R15, desc[UR4][R6.64+0x80] ;  /* 0x00008004060f7981 */ /* 0x000ee8000c1e1900 */
[----:B------:R-:W4:Y:S04]  /*0120*/  LDG.E R19, desc[UR4][R6.64+0x100] ;  /* 0x0001000406137981 */ /* 0x000f28000c1e1900 */
[----:B------:R-:W5:Y:S04]  /*0130*/  LDG.E R21, desc[UR4][R12.64] ;  /* 0x000000040c157981 */ /* 0x000f68000c1e1900 */
[----:B------:R-:W5:Y:S04]  /*0140*/  LDG.E R23, desc[UR4][R12.64+0x80] ;  /* 0x000080040c177981 */ /* 0x000f68000c1e1900 */
[----:B------:R-:W5:Y:S04]  /*0150*/  LDG.E R25, desc[UR4][R12.64+0x100] ;  /* 0x000100040c197981 */ /* 0x000f68000c1e1900 */
[----:B------:R-:W5:Y:S04]  /*0160*/  LDG.E R27, desc[UR4][R16.64] ;  /* 0x00000004101b7981 */ /* 0x000f68000c1e1900 */
[----:B------:R-:W5:Y:S04]  /*0170*/  LDG.E R29, desc[UR4][R16.64+0x80] ;  /* 0x00008004101d7981 */ /* 0x000f68000c1e1900 */
[----:B------:R-:W5:Y:S01]  /*0180*/  LDG.E R31, desc[UR4][R16.64+0x100] ;  /* 0x00010004101f7981 */ /* 0x000f62000c1e1900 */
[----:B------:R-:W-:Y:S01]  /*0190*/  MOV R4, 0x400 ;  /* 0x0000040000047802 */ /* 0x000fe20000000f00 */
[----:B------:R-:W-:Y:S01]  /*01a0*/  UMOV UR6, 0xc49ba5e ;  /* 0x0c49ba5e00067882 */ /* 0x000fe20000000000 */
[----:B------:R-:W-:Y:S01]  /*01b0*/  UMOV UR7, 0x3fef2b02 ;  /* 0x3fef2b0200077882 */ /* 0x000fe20000000000 */
[----:B------:R-:W0:Y:S01]  /*01c0*/  S2R R5, SR_CgaCtaId ;  /* 0x0000000000057919 */ /* 0x000e220000008800 */
[----:B------:R-:W-:Y:S01]  /*01d0*/  UMOV UR8, 0x20c49ba ;  /* 0x020c49ba00087882 */ /* 0x000fe20000000000 */
[----:B------:R-:W-:Y:S01]  /*01e0*/  UMOV UR9, 0x3f96872b ;  /* 0x3f96872b00097882 */ /* 0x000fe20000000000 */
[----:B------:R-:W-:Y:S01]  /*01f0*/  UMOV UR10, 0x4189375 ;  /* 0x04189375000a7882 */ /* 0x000fe20000000000 */
[----:B------:R-:W-:Y:S01]  /*0200*/  UMOV UR11, 0x3fcd0e56 ;  /* 0x3fcd0e56000b7882 */ /* 0x000fe20000000000 */
[----:B------:R-:W-:Y:S01]  /*0210*/  ISETP.NE.AND P0, PT, R30, RZ, PT ;  /* 0x000000ff1e00720c */ /* 0x000fe20003f05270 */
[----:B------:R-:W-:Y:S01]  /*0220*/  BSSY.RECONVERGENT B1, `(.L_x_0) ;  /* 0x00000be000017945 */ /* 0x000fe20003800200 */
[----:B------:R-:W-:Y:S01]  /*0230*/  UMOV UR12, 0x33333333 ;  /* 0x33333333000c7882 */ /* 0x000fe20000000000 */
[----:B------:R-:W-:Y:S01]  /*0240*/  UMOV UR13, 0x3fe33333 ;  /* 0x3fe33333000d7882 */ /* 0x000fe20000000000 */
[----:B------:R-:W-:Y:S01]  /*0250*/  UMOV UR14, 0x9999999a ;  /* 0x9999999a000e7882 */ /* 0x000fe20000000000 */
[----:B------:R-:W-:Y:S01]  /*0260*/  UMOV UR15, 0x3fb99999 ;  /* 0x3fb99999000f7882 */ /* 0x000fe20000000000 */
[----:B------:R-:W-:Y:S01]  /*0270*/  BSSY.RELIABLE B0, `(.L_x_1) ;  /* 0x00000a4000007945 */ /* 0x000fe20003800100 */
[----:B0-----:R-:W-:-:S05]  /*0280*/  LEA R0, R5, R4, 0x18 ;  /* 0x0000000405007211 */ /* 0x001fca00078ec0ff */
[----:B------:R-:W-:-:S05]  /*0290*/  IMAD R3, R11, 0x180, R0 ;  /* 0x000001800b037824 */ /* 0x000fca00078e0200 */
[----:B------:R-:W-:-:S05]  /*02a0*/  LEA R0, R30, R3, 0x2 ;  /* 0x000000031e007211 */ /* 0x000fca00078e10ff */
[----:B------:R-:W-:Y:S01]  /*02b0*/  IMAD R3, R11, 0x300, R0 ;  /* 0x000003000b037824 */ /* 0x000fe200078e0200 */
[----:B--2---:R-:W-:Y:S04]  /*02c0*/  STS [R0], R8 ;  /* 0x0000000800007388 */ /* 0x004fe80000000800 */
[----:B---3--:R-:W-:Y:S04]  /*02d0*/  STS [R0+0x80], R15 ;  /* 0x0000800f00007388 */ /* 0x008fe80000000800 */
[----:B----4-:R-:W-:Y:S04]  /*02e0*/  STS [R0+0x100], R19 ;  /* 0x0001001300007388 */ /* 0x010fe80000000800 */
[----:B-----5:R-:W-:Y:S04]  /*02f0*/  STS [R0+0x1800], R21 ;  /* 0x0018001500007388 */ /* 0x020fe80000000800 */
[----:B------:R-:W-:Y:S04]  /*0300*/  STS [R0+0x1880], R23 ;  /* 0x0018801700007388 */ /* 0x000fe80000000800 */
[----:B------:R-:W-:Y:S04]  /*0310*/  STS [R0+0x1900], R25 ;  /* 0x0019001900007388 */ /* 0x000fe80000000800 */
[----:B------:R-:W-:Y:S04]  /*0320*/  STS [R0+0x3000], R27 ;  /* 0x0030001b00007388 */ /* 0x000fe80000000800 */
[----:B------:R-:W-:Y:S04]  /*0330*/  STS [R0+0x3080], R29 ;  /* 0x0030801d00007388 */ /* 0x000fe80000000800 */
[----:B------:R0:W-:Y:S01]  /*0340*/  STS [R0+0x3100], R31 ;  /* 0x0031001f00007388 */ /* 0x0001e20000000800 */
[----:B------:R-:W-:Y:S01]  /*0350*/  BAR.SYNC.DEFER_BLOCKING 0x0 ;  /* 0x0000000000007b1d */ /* 0x000fe20000010000 */
[C---:B0-----:R-:W-:Y:S01]  /*0360*/  VIADD R0, R4.reuse, 0x4800 ;  /* 0x0000480004007836 */ /* 0x041fe20000000000 */
[----:B------:R-:W-:-:S04]  /*0370*/  IADD3 R4, PT, PT, R4, 0x7800, RZ ;  /* 0x0000780004047810 */ /* 0x000fc80007ffe0ff */
[C---:B------:R-:W-:Y:S02]  /*0380*/  LEA R0, R5.reuse, R0, 0x18 ;  /* 0x0000000005007211 */ /* 0x040fe400078ec0ff */
[----:B------:R-:W-:Y:S01]  /*0390*/  LEA R4, R5, R4, 0x18 ;  /* 0x0000000405047211 */ /* 0x000fe200078ec0ff */
[----:B------:R-:W0:Y:S04]  /*03a0*/  LDS R20, [R3+0x180] ;  /* 0x0001800003147984 */ /* 0x000e280000000800 */
[----:B------:R-:W1:Y:S04]  /*03b0*/  LDS R8, [R3] ;  /* 0x0000000003087984 */ /* 0x000e680000000800 */
[----:B------:R-:W2:Y:S01]  /*03c0*/  LDS R18, [R3+0x300] ;  /* 0x0003000003127984 */ /* 0x000ea20000000800 */
[----:B0-----:R-:W0:Y:S08]  /*03d0*/  F2F.F64.F32 R12, R20 ;  /* 0x00000014000c7310 */ /* 0x001e300000201800 */
[----:B-1----:R-:W1:Y:S01]  /*03e0*/  F2F.F64.F32 R6, R8 ;  /* 0x0000000800067310 */ /* 0x002e620000201800 */
[----:B0-----:R-:W-:-:S07]  /*03f0*/  DMUL R12, R12, UR6 ;  /* 0x000000060c0c7c28 */ /* 0x001fce0008000000 */
[----:B--2---:R-:W0:Y:S01]  /*0400*/  F2F.F64.F32 R18, R18 ;  /* 0x0000001200127310 */ /* 0x004e220000201800 */
[C-C-:B-1----:R-:W-:Y:S02]  /*0410*/  DFMA R16, R6.reuse, -UR8, R12.reuse ;  /* 0x8000000806107c2b */ /* 0x142fe4000800000c */
[----:B------:R-:W-:Y:S01]  /*0420*/  DFMA R6, R6, UR10, R12 ;  /* 0x0000000a06067c2b */ /* 0x000fe2000800000c */
[----:B------:R-:W-:-:S05]  /*0430*/  IMAD R12, R11, 0x300, R0 ;  /* 0x000003000b0c7824 */ /* 0x000fca00078e0200 */
[C---:B0-----:R-:W-:Y:S01]  /*0440*/  DFMA R16, R18.reuse, UR10, R16 ;  /* 0x0000000a12107c2b */ /* 0x041fe20008000010 */
[----:B------:R-:W-:Y:S01]  /*0450*/  LEA R8, R30, R12, 0x2 ;  /* 0x0000000c1e087211 */ /* 0x000fe200078e10ff */
[----:B------:R-:W-:Y:S01]  /*0460*/  DFMA R6, R18, -UR8, R6 ;  /* 0x8000000812067c2b */ /* 0x000fe20008000006 */
[----:B------:R-:W-:-:S03]  /*0470*/  IMAD R12, R11, -0x180, R12 ;  /* 0xfffffe800b0c7824 */ /* 0x000fc600078e020c */
[----:B------:R-:W0:Y:S08]  /*0480*/  F2F.F32.F64 R13, R16 ;  /* 0x00000010000d7310 */ /* 0x000e300000301000 */
[----:B------:R-:W1:Y:S01]  /*0490*/  F2F.F32.F64 R15, R6 ;  /* 0x00000006000f7310 */ /* 0x000e620000301000 */
[----:B0-----:R-:W-:Y:S04]  /*04a0*/  STS [R8], R13 ;  /* 0x0000000d08007388 */ /* 0x001fe80000000800 */
[----:B-1----:R-:W-:Y:S04]  /*04b0*/  STS [R8+0x180], R15 ;  /* 0x0001800f08007388 */ /* 0x002fe80000000800 */
[----:B------:R-:W0:Y:S04]  /*04c0*/  LDS R23, [R3+0x200] ;  /* 0x0002000003177984 */ /* 0x000e280000000800 */
[----:B------:R-:W1:Y:S04]  /*04d0*/  LDS R22, [R3+0x80] ;  /* 0x0000800003167984 */ /* 0x000e680000000800 */
[----:B------:R-:W2:Y:S01]  /*04e0*/  LDS R24, [R3+0x380] ;  /* 0x0003800003187984 */ /* 0x000ea20000000800 */
[----:B0-----:R-:W0:Y:S08]  /*04f0*/  F2F.F64.F32 R18, R23 ;  /* 0x0000001700127310 */ /* 0x001e300000201800 */
[----:B-1----:R-:W1:Y:S01]  /*0500*/  F2F.F64.F32 R16, R22 ;  /* 0x0000001600107310 */ /* 0x002e620000201800 */
[----:B0-----:R-:W-:-:S07]  /*0510*/  DMUL R18, R18, UR6 ;  /* 0x0000000612127c28 */ /* 0x001fce0008000000 */
[----:B--2---:R-:W0:Y:S01]  /*0520*/  F2F.F64.F32 R6, R24 ;  /* 0x0000001800067310 */ /* 0x004e220000201800 */
[C-C-:B-1----:R-:W-:Y:S02]  /*0530*/  DFMA R20, R16.reuse, -UR8, R18.reuse ;  /* 0x8000000810147c2b */ /* 0x142fe40008000012 */
[----:B------:R-:W-:-:S06]  /*0540*/  DFMA R16, R16, UR10, R18 ;  /* 0x0000000a10107c2b */ /* 0x000fcc0008000012 */
[C---:B0-----:R-:W-:Y:S02]  /*0550*/  DFMA R20, R6.reuse, UR10, R20 ;  /* 0x0000000a06147c2b */ /* 0x041fe40008000014 */
[----:B------:R-:W-:-:S04]  /*0560*/  DFMA R16, R6, -UR8, R16 ;  /* 0x8000000806107c2b */ /* 0x000fc80008000010 */
[----:B------:R-:W0:Y:S08]  /*0570*/  F2F.F32.F64 R13, R20 ;  /* 0x00000014000d7310 */ /* 0x000e300000301000 */
[----:B------:R-:W1:Y:S01]  /*0580*/  F2F.F32.F64 R17, R16 ;  /* 0x0000001000117310 */ /* 0x000e620000301000 */
[----:B0-----:R-:W-:Y:S04]  /*0590*/  STS [R8+0x80], R13 ;  /* 0x0000800d08007388 */ /* 0x001fe80000000800 */
[----:B-1----:R-:W-:Y:S04]  /*05a0*/  STS [R8+0x200], R17 ;  /* 0x0002001108007388 */ /* 0x002fe80000000800 */
[----:B------:R-:W0:Y:S04]  /*05b0*/  LDS R25, [R3+0x280] ;  /* 0x0002800003197984 */ /* 0x000e280000000800 */
[----:B------:R-:W1:Y:S04]  /*05c0*/  LDS R15, [R3+0x100] ;  /* 0x00010000030f7984 */ /* 0x000e680000000800 */
[----:B------:R2:W3:Y:S02]  /*05d0*/  LDS R22, [R3+0x400] ;  /* 0x0004000003167984 */ /* 0x0004e40000000800 */
[----:B--2---:R-:W-:-:S04]  /*05e0*/  IMAD R3, R30, 0xc, RZ ;  /* 0x0000000c1e037824 */ /* 0x004fc800078e02ff */
[----:B------:R-:W-:Y:S01]  /*05f0*/  IMAD.IADD R13, R3, 0x1, R12 ;  /* 0x00000001030d7824 */ /* 0x000fe200078e020c */
[----:B0-----:R-:W0:Y:S08]  /*0600*/  F2F.F64.F32 R18, R25 ;  /* 0x0000001900127310 */ /* 0x001e300000201800 */
[----:B-1----:R-:W1:Y:S01]  /*0610*/  F2F.F64.F32 R6, R15 ;  /* 0x0000000f00067310 */ /* 0x002e620000201800 */
[----:B0-----:R-:W-:-:S07]  /*0620*/  DMUL R18, R18, UR6 ;  /* 0x0000000612127c28 */ /* 0x001fce0008000000 */
[----:B---3--:R-:W0:Y:S01]  /*0630*/  F2F.F64.F32 R22, R22 ;  /* 0x0000001600167310 */ /* 0x008e220000201800 */
[C-C-:B-1----:R-:W-:Y:S02]  /*0640*/  DFMA R20, R6.reuse, -UR8, R18.reuse ;  /* 0x8000000806147c2b */ /* 0x142fe40008000012 */
[----:B------:R-:W-:-:S06]  /*0650*/  DFMA R6, R6, UR10, R18 ;  /* 0x0000000a06067c2b */ /* 0x000fcc0008000012 */
[C---:B0-----:R-:W-:Y:S02]  /*0660*/  DFMA R20, R22.reuse, UR10, R20 ;  /* 0x0000000a16147c2b */ /* 0x041fe40008000014 */
[----:B------:R-:W-:-:S04]  /*0670*/  DFMA R6, R22, -UR8, R6 ;  /* 0x8000000816067c2b */ /* 0x000fc80008000006 */
[----:B------:R-:W0:Y:S08]  /*0680*/  F2F.F32.F64 R27, R20 ;  /* 0x00000014001b7310 */ /* 0x000e300000301000 */
[----:B------:R-:W1:Y:S01]  /*0690*/  F2F.F32.F64 R23, R6 ;  /* 0x0000000600177310 */ /* 0x000e620000301000 */
[----:B0-----:R-:W-:Y:S04]  /*06a0*/  STS [R8+0x100], R27 ;  /* 0x0001001b08007388 */ /* 0x001fe80000000800 */
[----:B-1----:R-:W-:Y:S01]  /*06b0*/  STS [R8+0x280], R23 ;  /* 0x0002801708007388 */ /* 0x002fe20000000800 */
[----:B------:R-:W-:Y:S06]  /*06c0*/  BAR.SYNC.DEFER_BLOCKING 0x0 ;  /* 0x0000000000007b1d */ /* 0x000fec0000010000 */
[----:B------:R-:W0:Y:S04]  /*06d0*/  LDS R24, [R13+0x4] ;  /* 0x000004000d187984 */ /* 0x000e280000000800 */
[----:B------:R-:W1:Y:S04]  /*06e0*/  LDS R15, [R13] ;  /* 0x000000000d0f7984 */ /* 0x000e680000000800 */
[----:B------:R-:W2:Y:S01]  /*06f0*/  LDS R25, [R13+0x8] ;  /* 0x000008000d197984 */ /* 0x000ea20000000800 */
[----:B0-----:R-:W0:Y:S08]  /*0700*/  F2F.F64.F32 R18, R24 ;  /* 0x0000001800127310 */ /* 0x001e300000201800 */
[----:B-1----:R1:W3:Y:S01]  /*0710*/  F2F.F64.F32 R16, R15 ;  /* 0x0000000f00107310 */ /* 0x0022e20000201800 */
[----:B0-----:R-:W-:-:S07]  /*0720*/  DMUL R18, R18, UR6 ;  /* 0x0000000612127c28 */ /* 0x001fce0008000000 */
[----:B--2---:R-:W0:Y:S01]  /*0730*/  F2F.F64.F32 R6, R25 ;  /* 0x0000001900067310 */ /* 0x004e220000201800 */
[----:B-1----:R-:W-:Y:S01]  /*0740*/  IMAD R15, R11, 0x100, R4 ;  /* 0x000001000b0f7824 */ /* 0x002fe200078e0204 */
[C-C-:B---3--:R-:W-:Y:S02]  /*0750*/  DFMA R20, R16.reuse, -UR8, R18.reuse ;  /* 0x8000000810147c2b */ /* 0x148fe40008000012 */
[----:B------:R-:W-:-:S06]  /*0760*/  DFMA R16, R16, UR10, R18 ;  /* 0x0000000a10107c2b */ /* 0x000fcc0008000012 */
[C---:B0-----:R-:W-:Y:S02]  /*0770*/  DFMA R20, R6.reuse, UR10, R20 ;  /* 0x0000000a06147c2b */ /* 0x041fe40008000014 */
[----:B------:R-:W-:Y:S01]  /*0780*/  DFMA R22, R6, -UR8, R16 ;  /* 0x8000000806167c2b */ /* 0x000fe20008000010 */
[----:B------:R-:W-:-:S03]  /*0790*/  LEA R16, R30, R15, 0x3 ;  /* 0x0000000f1e107211 */ /* 0x000fc600078e18ff */
[----:B------:R-:W-:Y:S08]  /*07a0*/  F2F.F32.F64 R18, R20 ;  /* 0x0000001400127310 */ /* 0x000ff00000301000 */
[----:B------:R-:W0:Y:S02]  /*07b0*/  F2F.F32.F64 R19, R22 ;  /* 0x0000001600137310 */ /* 0x000e240000301000 */
[----:B0-----:R-:W-:Y:S04]  /*07c0*/  STS.64 [R16], R18 ;  /* 0x0000001210007388 */ /* 0x001fe80000000a00 */
[----:B------:R-:W0:Y:S04]  /*07d0*/  LDS R24, [R13+0x1804] ;  /* 0x001804000d187984 */ /* 0x000e280000000800 */
[----:B------:R-:W1:Y:S04]  /*07e0*/  LDS R17, [R13+0x1800] ;  /* 0x001800000d117984 */ /* 0x000e680000000800 */
[----:B------:R-:W2:Y:S01]  /*07f0*/  LDS R25, [R13+0x1808] ;  /* 0x001808000d197984 */ /* 0x000ea20000000800 */
[----:B0-----:R-:W0:Y:S08]  /*0800*/  F2F.F64.F32 R4, R24 ;  /* 0x0000001800047310 */ /* 0x001e300000201800 */
[----:B-1----:R-:W1:Y:S01]  /*0810*/  F2F.F64.F32 R6, R17 ;  /* 0x0000001100067310 */ /* 0x002e620000201800 */
[----:B0-----:R-:W-:Y:S01]  /*0820*/  DMUL R20, R4, UR6 ;  /* 0x0000000604147c28 */ /* 0x001fe20008000000 */
[----:B------:R-:W-:-:S06]  /*0830*/  UMOV UR6, 0x4dd2f1aa ;  /* 0x4dd2f1aa00067882 */ /* 0x000fcc0000000000 */
[----:B--2---:R-:W0:Y:S01]  /*0840*/  F2F.F64.F32 R4, R25 ;  /* 0x0000001900047310 */ /* 0x004e220000201800 */
[----:B------:R-:W-:Y:S01]  /*0850*/  UMOV UR7, 0x3fa81062 ;  /* 0x3fa8106200077882 */ /* 0x000fe20000000000 */
[C-C-:B-1----:R-:W-:Y:S02]  /*0860*/  DFMA R22, R6.reuse, -UR8, R20.reuse ;  /* 0x8000000806167c2b */ /* 0x142fe40008000014 */
[----:B------:R-:W-:-:S06]  /*0870*/  DFMA R6, R6, UR10, R20 ;  /* 0x0000000a06067c2b */ /* 0x000fcc0008000014 */
[C---:B0-----:R-:W-:Y:S01]  /*0880*/  DFMA R22, R4.reuse, UR10, R22 ;  /* 0x0000000a04167c2b */ /* 0x041fe20008000016 */
[----:B------:R-:W-:Y:S01]  /*0890*/  UMOV UR10, 0xb4395810 ;  /* 0xb4395810000a7882 */ /* 0x000fe20000000000 */
[----:B------:R-:W-:Y:S01]  /*08a0*/  DFMA R6, R4, -UR8, R6 ;  /* 0x8000000804067c2b */ /* 0x000fe20008000006 */
[----:B------:R-:W-:Y:S01]  /*08b0*/  UMOV UR8, 0xe76c8b44 ;  /* 0xe76c8b4400087882 */ /* 0x000fe20000000000 */
[----:B------:R-:W-:Y:S01]  /*08c0*/  UMOV UR9, 0x3feda9fb ;  /* 0x3feda9fb00097882 */ /* 0x000fe20000000000 */
[----:B------:R-:W-:Y:S01]  /*08d0*/  UMOV UR11, 0x3fbe76c8 ;  /* 0x3fbe76c8000b7882 */ /* 0x000fe20000000000 */
[----:B------:R-:W-:Y:S08]  /*08e0*/  F2F.F32.F64 R18, R22 ;  /* 0x0000001600127310 */ /* 0x000ff00000301000 */
[----:B------:R-:W0:Y:S02]  /*08f0*/  F2F.F32.F64 R19, R6 ;  /* 0x0000000600137310 */ /* 0x000e240000301000 */
[----:B0-----:R0:W-:Y:S01]  /*0900*/  STS.64 [R16+0x1000], R18 ;  /* 0x0010001210007388 */ /* 0x0011e20000000a00 */
[----:B------:R-:W-:Y:S06]  /*0910*/  BAR.SYNC.DEFER_BLOCKING 0x0 ;  /* 0x0000000000007b1d */ /* 0x000fec0000010000 */
[----:B------:R-:W-:Y:S05]  /*0920*/  @P0 BRA `(.L_x_2) ;  /* 0x0000000000240947 */ /* 0x000fea0003800000 */
[----:B0-----:R-:W0:Y:S02]  /*0930*/  LDS.64 R18, [R15] ;  /* 0x000000000f127984 */ /* 0x001e240000000a00 */
[----:B0-----:R-:W0:Y:S08]  /*0940*/  F2F.F64.F32 R6, R19 ;  /* 0x0000001300067310 */ /* 0x001e300000201800 */
[----:B------:R-:W1:Y:S01]  /*0950*/  F2F.F64.F32 R4, R18 ;  /* 0x0000001200047310 */ /* 0x000e620000201800 */
[----:B0-----:R-:W-:-:S08]  /*0960*/  DMUL R6, R6, -UR6 ;  /* 0x8000000606067c28 */ /* 0x001fd00008000000 */
[----:B-1----:R-:W-:-:S10]  /*0970*/  DFMA R4, R4, UR8, R6 ;  /* 0x0000000804047c2b */ /* 0x002fd40008000006 */
[----:B------:R-:W0:Y:S02]  /*0980*/  F2F.F32.F64 R5, R4 ;  /* 0x0000000400057310 */ /* 0x000e240000301000 */
[----:B0-----:R1:W-:Y:S04]  /*0990*/  STS [R12], R5 ;  /* 0x000000050c007388 */ /* 0x0013e80000000800 */
[----:B------:R1:W2:Y:S01]  /*09a0*/  LDS.64 R22, [R16] ;  /* 0x0000000010167984 */ /* 0x0002a20000000a00 */
[----:B------:R-:W-:Y:S05]  /*09b0*/  BRA `(.L_x_3) ;  /* 0x0000000000547947 */ /* 0x000fea0003800000 */
.L_x_2:
[----:B------:R-:W0:Y:S01]  /*09c0*/  LDS.64 R4, [R16] ;  /* 0x0000000010047984 */ /* 0x000e220000000a00 */
[----:B------:R-:W-:-:S03]  /*09d0*/  ISETP.NE.AND P0, PT, R30, 0x1f, PT ;  /* 0x0000001f1e00780c */ /* 0x000fc60003f05270 */
[----:B------:R-:W1:Y:S01]  /*09e0*/  LDS R17, [R16+-0x4] ;  /* 0xfffffc0010117984 */ /* 0x000e620000000800 */
[----:B0-----:R-:W0:Y:S08]  /*09f0*/  F2F.F64.F32 R18, R4 ;  /* 0x0000000400127310 */ /* 0x001e300000201800 */
[----:B-1----:R-:W1:Y:S01]  /*0a00*/  F2F.F64.F32 R6, R17 ;  /* 0x0000001100067310 */ /* 0x002e620000201800 */
[----:B0-----:R-:W-:-:S07]  /*0a10*/  DMUL R18, R18, UR8 ;  /* 0x0000000812127c28 */ /* 0x001fce0008000000 */
[----:B------:R-:W0:Y:S01]  /*0a20*/  F2F.F64.F32 R20, R5 ;  /* 0x0000000500147310 */ /* 0x000e220000201800 */
[----:B-1----:R-:W-:-:S08]  /*0a30*/  DFMA R6, R6, UR10, R18 ;  /* 0x0000000a06067c2b */ /* 0x002fd00008000012 */
[----:B0-----:R-:W-:-:S10]  /*0a40*/  DFMA R20, R20, -UR6, R6 ;  /* 0x8000000614147c2b */ /* 0x001fd40008000006 */
[----:B------:R-:W0:Y:S02]  /*0a50*/  F2F.F32.F64 R20, R20 ;  /* 0x0000001400147310 */ /* 0x000e240000301000 */
[----:B0-----:R-:W-:Y:S04]  /*0a60*/  STS [R13], R20 ;  /* 0x000000140d007388 */ /* 0x001fe80000000800 */
[----:B------:R-:W0:Y:S02]  /*0a70*/  @!P0 LDS.64 R6, [R15+0xf8] ;  /* 0x0000f8000f068984 */ /* 0x000e240000000a00 */
[----:B0-----:R-:W0:Y:S08]  /*0a80*/  @!P0 F2F.F64.F32 R18, R6 ;  /* 0x0000000600128310 */ /* 0x001e300000201800 */
[----:B------:R-:W1:Y:S01]  /*0a90*/  @!P0 F2F.F64.F32 R22, R7 ;  /* 0x0000000700168310 */ /* 0x000e620000201800 */
[----:B0-----:R-:W-:-:S08]  /*0aa0*/  @!P0 DMUL R18, R18, -UR6 ;  /* 0x8000000612128c28 */ /* 0x001fd00008000000 */
[----:B-1----:R-:W-:-:S10]  /*0ab0*/  @!P0 DFMA R18, R22, UR8, R18 ;  /* 0x0000000816128c2b */ /* 0x002fd40008000012 */
[----:B------:R-:W0:Y:S02]  /*0ac0*/  @!P0 F2F.F32.F64 R19, R18 ;  /* 0x0000001200138310 */ /* 0x000e240000301000 */
[----:B0-----:R0:W-:Y:S01]  /*0ad0*/  @!P0 STS [R12+0x17c], R19 ;  /* 0x00017c130c008388 */ /* 0x0011e20000000800 */
[----:B------:R-:W-:Y:S05]  /*0ae0*/  @!P0 BRA `(.L_x_4) ;  /* 0x0000000000708947 */ /* 0x000fea0003800000 */
[----:B------:R-:W-:Y:S01]  /*0af0*/  IMAD.MOV.U32 R22, RZ, RZ, R4 ;  /* 0x000000ffff167224 */ /* 0x000fe200078e0004 */
[----:B------:R-:W-:-:S07]  /*0b00*/  MOV R23, R5 ;  /* 0x0000000500177202 */ /* 0x000fce0000000f00 */
.L_x_3:
[----:B------:R-:W0:Y:S01]  /*0b10*/  LDS R18, [R16+0x8] ;  /* 0x0000080010127984 */ /* 0x000e220000000800 */
[----:B-12---:R-:W1:Y:S01]  /*0b20*/  F2F.F64.F32 R4, R22 ;  /* 0x0000001600047310 */ /* 0x006e620000201800 */
[----:B------:R-:W-:-:S07]  /*0b30*/  ISETP.NE.AND P0, PT, R30, RZ, PT ;  /* 0x000000ff1e00720c */ /* 0x000fce0003f05270 */
[----:B------:R-:W2:Y:S06]  /*0b40*/  F2F.F64.F32 R6, R23 ;  /* 0x0000001700067310 */ /* 0x000eac0000201800 */
[----:B------:R-:W-:Y:S05]  /*0b50*/  @!P0 BREAK.RELIABLE B0 ;  /* 0x0000000000008942 */ /* 0x000fea0003800100 */
[----:B-1----:R-:W-:-:S08]  /*0b60*/  DMUL R20, R4, -UR6 ;  /* 0x8000000604147c28 */ /* 0x002fd00008000000 */
[----:B--2---:R-:W-:Y:S01]  /*0b70*/  DFMA R20, R6, UR8, R20 ;  /* 0x0000000806147c2b */ /* 0x004fe20008000014 */
[----:B0-----:R-:W0:Y:S07]  /*0b80*/  F2F.F64.F32 R18, R18 ;  /* 0x0000001200127310 */ /* 0x001e2e0000201800 */
[----:B0-----:R-:W-:-:S10]  /*0b90*/  DFMA R20, R18, UR10, R20 ;  /* 0x0000000a12147c2b */ /* 0x001fd40008000014 */
[----:B------:R-:W0:Y:S02]  /*0ba0*/  F2F.F32.F64 R20, R20 ;  /* 0x0000001400147310 */ /* 0x000e240000301000 */
[----:B0-----:R0:W-:Y:S01]  /*0bb0*/  STS [R13+0x8], R20 ;  /* 0x000008140d007388 */ /* 0x0011e20000000800 */
[----:B------:R-:W-:Y:S05]  /*0bc0*/  @P0 BRA `(.L_x_5) ;  /* 0x0000000000280947 */ /* 0x000fea0003800000 */
[----:B------:R-:W0:Y:S02]  /*0bd0*/  LDS.128 R4, [R15] ;  /* 0x000000000f047984 */ /* 0x000e240000000c00 */
[----:B0-----:R-:W0:Y:S08]  /*0be0*/  F2F.F64.F32 R20, R5 ;  /* 0x0000000500147310 */ /* 0x001e300000201800 */
[----:B------:R-:W1:Y:S01]  /*0bf0*/  F2F.F64.F32 R18, R4 ;  /* 0x0000000400127310 */ /* 0x000e620000201800 */
[----:B0-----:R-:W-:-:S07]  /*0c00*/  DMUL R20, R20, UR12 ;  /* 0x0000000c14147c28 */ /* 0x001fce0008000000 */
[----:B------:R-:W0:Y:S01]  /*0c10*/  F2F.F64.F32 R6, R6 ;  /* 0x0000000600067310 */ /* 0x000e220000201800 */
[----:B-1----:R-:W-:-:S08]  /*0c20*/  DFMA R18, R18, UR12, R20 ;  /* 0x0000000c12127c2b */ /* 0x002fd00008000014 */
[----:B0-----:R-:W-:-:S10]  /*0c30*/  DFMA R18, R6, -UR14, R18 ;  /* 0x8000000e06127c2b */ /* 0x001fd40008000012 */
[----:B------:R-:W0:Y:S02]  /*0c40*/  F2F.F32.F64 R19, R18 ;  /* 0x0000001200137310 */ /* 0x000e240000301000 */
[----:B0-----:R3:W-:Y:S01]  /*0c50*/  STS [R12+0x4], R19 ;  /* 0x000004130c007388 */ /* 0x0017e20000000800 */
[----:B------:R-:W-:Y:S05]  /*0c60*/  BRA `(.L_x_6) ;  /* 0x0000000000647947 */ /* 0x000fea0003800000 */
.L_x_5:
[----:B------:R-:W-:-:S13]  /*0c70*/  ISETP.NE.AND P0, PT, R30, 0x1f, PT ;  /* 0x0000001f1e00780c */ /* 0x000fda0003f05270 */
[----:B------:R-:W-:Y:S05]  /*0c80*/  @P0 BREAK.RELIABLE B0 ;  /* 0x0000000000000942 */ /* 0x000fea0003800100 */
[----:B------:R-:W-:Y:S05]  /*0c90*/  @P0 BRA `(.L_x_7) ;  /* 0x0000000000300947 */ /* 0x000fea0003800000 */
[----:B------:R1:W2:Y:S02]  /*0ca0*/  LDS.64 R6, [R15+0xf8] ;  /* 0x0000f8000f067984 */ /* 0x0002a40000000a00 */
.L_x_4:
[----:B------:R-:W-:Y:S05]  /*0cb0*/  BSYNC.RELIABLE B0 ;  /* 0x0000000000007941 */ /* 0x000fea0003800100 */
.L_x_1:
[----:B------:R-:W3:Y:S01]  /*0cc0*/  LDS R17, [R15+0xf4] ;  /* 0x0000f4000f117984 */ /* 0x000ee20000000800 */
[----:B0-2---:R-:W-:Y:S08]  /*0cd0*/  F2F.F64.F32 R18, R6 ;  /* 0x0000000600127310 */ /* 0x005ff00000201800 */
[----:B------:R-:W-:Y:S08]  /*0ce0*/  F2F.F64.F32 R20, R7 ;  /* 0x0000000700147310 */ /* 0x000ff00000201800 */
[----:B---3--:R-:W0:Y:S02]  /*0cf0*/  F2F.F64.F32 R4, R17 ;  /* 0x0000001100047310 */ /* 0x008e240000201800 */
[----:B0-----:R-:W-:-:S08]  /*0d00*/  DMUL R4, R4, -UR14 ;  /* 0x8000000e04047c28 */ /* 0x001fd00008000000 */
[----:B------:R-:W-:-:S08]  /*0d10*/  DFMA R4, R18, UR12, R4 ;  /* 0x0000000c12047c2b */ /* 0x000fd00008000004 */
[----:B------:R-:W-:-:S10]  /*0d20*/  DFMA R4, R20, UR12, R4 ;  /* 0x0000000c14047c2b */ /* 0x000fd40008000004 */
[----:B------:R-:W0:Y:S02]  /*0d30*/  F2F.F32.F64 R5, R4 ;  /* 0x0000000400057310 */ /* 0x000e240000301000 */
[----:B0-----:R2:W-:Y:S01]  /*0d40*/  STS [R12+0x178], R5 ;  /* 0x000178050c007388 */ /* 0x0015e20000000800 */
[----:B------:R-:W-:Y:S05]  /*0d50*/  BRA `(.L_x_6) ;  /* 0x0000000000287947 */ /* 0x000fea0003800000 */
.L_x_7:
[----:B------:R-:W0:Y:S01]  /*0d60*/  LDS R17, [R16+-0x4] ;  /* 0xfffffc0010117984 */ /* 0x000e220000000800 */
[----:B------:R-:W-:Y:S01]  /*0d70*/  UMOV UR16, 0x9999999a ;  /* 0x9999999a00107882 */ /* 0x000fe20000000000 */
[----:B------:R-:W-:Y:S01]  /*0d80*/  UMOV UR17, 0x3fb99999 ;  /* 0x3fb9999900117882 */ /* 0x000fe20000000000 */
[----:B0-----:R-:W0:Y:S02]  /*0d90*/  F2F.F64.F32 R20, R17 ;  /* 0x0000001100147310 */ /* 0x001e240000201800 */
[----:B0-----:R-:W-:-:S08]  /*0da0*/  DMUL R20, R20, UR16 ;  /* 0x0000001014147c28 */ /* 0x001fd00008000000 */
[----:B------:R-:W-:-:S08]  /*0db0*/  DFMA R20, R4, UR12, -R20 ;  /* 0x0000000c04147c2b */ /* 0x000fd00008000814 */
[----:B------:R-:W-:-:S08]  /*0dc0*/  DFMA R20, R6, UR12, R20 ;  /* 0x0000000c06147c2b */ /* 0x000fd00008000014 */
[----:B------:R-:W-:-:S10]  /*0dd0*/  DFMA R20, R18, -UR14, R20 ;  /* 0x8000000e12147c2b */ /* 0x000fd40008000014 */
[----:B------:R-:W0:Y:S02]  /*0de0*/  F2F.F32.F64 R20, R20 ;  /* 0x0000001400147310 */ /* 0x000e240000301000 */
[----:B0-----:R0:W-:Y:S02]  /*0df0*/  STS [R13+0x4], R20 ;  /* 0x000004140d007388 */ /* 0x0011e40000000800 */
.L_x_6:
[----:B------:R-:W-:Y:S05]  /*0e00*/  BSYNC.RECONVERGENT B1 ;  /* 0x0000000000017941 */ /* 0x000fea0003800200 */
.L_x_0:
[----:B------:R-:W-:Y:S05]  /*0e10*/  WARPSYNC.ALL ;  /* 0x0000000000007948 */ /* 0x000fea0003800000 */
[----:B------:R-:W-:Y:S01]  /*0e20*/  ISETP.NE.AND P0, PT, R30, RZ, PT ;  /* 0x000000ff1e00720c */ /* 0x000fe20003f05270 */
[----:B------:R-:W-:Y:S04]  /*0e30*/  BSSY.RECONVERGENT B2, `(.L_x_8) ;  /* 0x000004d000027945 */ /* 0x000fe80003800200 */
[----:B------:R-:W-:Y:S08]  /*0e40*/  BSSY.RELIABLE B1, `(.L_x_9) ;  /* 0x000002d000017945 */ /* 0x000ff00003800100 */
[----:B------:R-:W-:Y:S05]  /*0e50*/  @!P0 BRA `(.L_x_10) ;  /* 0x0000000000508947 */ /* 0x000fea0003800000 */
[----:B--2---:R-:W3:Y:S01]  /*0e60*/  LDS.64 R4, [R16+0x1000] ;  /* 0x0010000010047984 */ /* 0x004ee20000000a00 */
[----:B------:R-:W-:-:S03]  /*0e70*/  ISETP.NE.AND P1, PT, R30, 0x1f, PT ;  /* 0x0000001f1e00780c */ /* 0x000fc60003f25270 */
[----:B------:R-:W2:Y:S01]  /*0e80*/  LDS R17, [R16+0xffc] ;  /* 0x000ffc0010117984 */ /* 0x000ea20000000800 */
[----:B---3--:R-:W3:Y:S08]  /*0e90*/  F2F.F64.F32 R18, R4 ;  /* 0x0000000400127310 */ /* 0x008ef00000201800 */
[----:B--2---:R-:W2:Y:S01]  /*0ea0*/  F2F.F64.F32 R6, R17 ;  /* 0x0000001100067310 */ /* 0x004ea20000201800 */
[----:B---3--:R-:W-:-:S07]  /*0eb0*/  DMUL R18, R18, UR8 ;  /* 0x0000000812127c28 */ /* 0x008fce0008000000 */
[----:B0-----:R-:W0:Y:S01]  /*0ec0*/  F2F.F64.F32 R20, R5 ;  /* 0x0000000500147310 */ /* 0x001e220000201800 */
[----:B--2---:R-:W-:-:S08]  /*0ed0*/  DFMA R6, R6, UR10, R18 ;  /* 0x0000000a06067c2b */ /* 0x004fd00008000012 */
[----:B0-----:R-:W-:-:S10]  /*0ee0*/  DFMA R6, R20, -UR6, R6 ;  /* 0x8000000614067c2b */ /* 0x001fd40008000006 */
[----:B------:R-:W0:Y:S02]  /*0ef0*/  F2F.F32.F64 R6, R6 ;  /* 0x0000000600067310 */ /* 0x000e240000301000 */
[----:B0-----:R4:W-:Y:S01]  /*0f00*/  STS [R13+0x1800], R6 ;  /* 0x001800060d007388 */ /* 0x0019e20000000800 */
[----:B------:R-:W-:Y:S05]  /*0f10*/  @P1 BRA `(.L_x_11) ;  /* 0x0000000000401947 */ /* 0x000fea0003800000 */
[----:B------:R-:W4:Y:S02]  /*0f20*/  LDS.64 R4, [R15+0x10f8] ;  /* 0x0010f8000f047984 */ /* 0x000f240000000a00 */
[----:B----4-:R-:W0:Y:S08]  /*0f30*/  F2F.F64.F32 R6, R4 ;  /* 0x0000000400067310 */ /* 0x010e300000201800 */
[----:B------:R-:W2:Y:S01]  /*0f40*/  F2F.F64.F32 R16, R5 ;  /* 0x0000000500107310 */ /* 0x000ea20000201800 */
[----:B0-----:R-:W-:-:S08]  /*0f50*/  DMUL R6, R6, -UR6 ;  /* 0x8000000606067c28 */ /* 0x001fd00008000000 */
[----:B--2---:R-:W-:-:S10]  /*0f60*/  DFMA R6, R16, UR8, R6 ;  /* 0x0000000810067c2b */ /* 0x004fd40008000006 */
[----:B------:R-:W0:Y:S02]  /*0f70*/  F2F.F32.F64 R7, R6 ;  /* 0x0000000600077310 */ /* 0x000e240000301000 */
[----:B0-----:R4:W-:Y:S01]  /*0f80*/  STS [R12+0x197c], R7 ;  /* 0x00197c070c007388 */ /* 0x0019e20000000800 */
[----:B------:R-:W-:Y:S05]  /*0f90*/  BRA `(.L_x_12) ;  /* 0x00000000005c7947 */ /* 0x000fea0003800000 */
.L_x_10:
[----:B---3--:R-:W3:Y:S02]  /*0fa0*/  LDS.64 R18, [R15+0x1000] ;  /* 0x001000000f127984 */ /* 0x008ee40000000a00 */
[----:B---3--:R-:W3:Y:S08]  /*0fb0*/  F2F.F64.F32 R6, R19 ;  /* 0x0000001300067310 */ /* 0x008ef00000201800 */
[----:B--2---:R-:W2:Y:S01]  /*0fc0*/  F2F.F64.F32 R4, R18 ;  /* 0x0000001200047310 */ /* 0x004ea20000201800 */
[----:B---3--:R-:W-:-:S08]  /*0fd0*/  DMUL R6, R6, -UR6 ;  /* 0x8000000606067c28 */ /* 0x008fd00008000000 */
[----:B--2---:R-:W-:-:S10]  /*0fe0*/  DFMA R6, R4, UR8, R6 ;  /* 0x0000000804067c2b */ /* 0x004fd40008000006 */
[----:B------:R-:W2:Y:S02]  /*0ff0*/  F2F.F32.F64 R7, R6 ;  /* 0x0000000600077310 */ /* 0x000ea40000301000 */
[----:B--2---:R2:W-:Y:S04]  /*1000*/  STS [R12+0x1800], R7 ;  /* 0x001800070c007388 */ /* 0x0045e80000000800 */
[----:B------:R2:W3:Y:S02]  /*1010*/  LDS.64 R4, [R16+0x1000] ;  /* 0x0010000010047984 */ /* 0x0004e40000000a00 */
.L_x_11:
[----:B0-----:R-:W0:Y:S01]  /*1020*/  LDS R20, [R16+0x1008] ;  /* 0x0010080010147984 */ /* 0x001e220000000800 */
[----:B--234-:R-:W2:Y:S01]  /*1030*/  F2F.F64.F32 R6, R4 ;  /* 0x0000000400067310 */ /* 0x01cea20000201800 */
[----:B------:R-:W-:Y:S07]  /*1040*/  @!P0 BREAK.RELIABLE B1 ;  /* 0x0000000000018942 */ /* 0x000fee0003800100 */
[----:B------:R-:W3:Y:S01]  /*1050*/  F2F.F64.F32 R18, R5 ;  /* 0x0000000500127310 */ /* 0x000ee20000201800 */
[----:B--2---:R-:W-:-:S08]  /*1060*/  DMUL R22, R6, -UR6 ;  /* 0x8000000606167c28 */ /* 0x004fd00008000000 */
[----:B---3--:R-:W-:Y:S01]  /*1070*/  DFMA R22, R18, UR8, R22 ;  /* 0x0000000812167c2b */ /* 0x008fe20008000016 */
[----:B0-----:R-:W0:Y:S07]  /*1080*/  F2F.F64.F32 R20, R20 ;  /* 0x0000001400147310 */ /* 0x001e2e0000201800 */
[----:B0-----:R-:W-:-:S10]  /*1090*/  DFMA R22, R20, UR10, R22 ;  /* 0x0000000a14167c2b */ /* 0x001fd40008000016 */
[----:B------:R-:W0:Y:S02]  /*10a0*/  F2F.F32.F64 R22, R22 ;  /* 0x0000001600167310 */ /* 0x000e240000301000 */
[----:B0-----:R0:W-:Y:S01]  /*10b0*/  STS [R13+0x1808], R22 ;  /* 0x001808160d007388 */ /* 0x0011e20000000800 */
[----:B------:R-:W-:Y:S05]  /*10c0*/  @!P0 BRA `(.L_x_13) ;  /* 0x0000000000688947 */ /* 0x000fea0003800000 */
[----:B------:R-:W-:-:S13]  /*10d0*/  ISETP.NE.AND P0, PT, R30, 0x1f, PT ;  /* 0x0000001f1e00780c */ /* 0x000fda0003f05270 */
[----:B------:R-:W-:Y:S05]  /*10e0*/  @P0 BREAK.RELIABLE B1 ;  /* 0x0000000000010942 */ /* 0x000fea0003800100 */
[----:B------:R-:W-:Y:S05]  /*10f0*/  @P0 BRA `(.L_x_14) ;  /* 0x0000000000300947 */ /* 0x000fea0003800000 */
[----:B------:R2:W3:Y:S02]  /*1100*/  LDS.64 R4, [R15+0x10f8] ;  /* 0x0010f8000f047984 */ /* 0x0004e40000000a00 */
.L_x_12:
[----:B------:R-:W-:Y:S05]  /*1110*/  BSYNC.RELIABLE B1 ;  /* 0x0000000000017941 */ /* 0x000fea0003800100 */
.L_x_9:
[----:B0-----:R-:W4:Y:S01]  /*1120*/  LDS R13, [R15+0x10f4] ;  /* 0x0010f4000f0d7984 */ /* 0x001f220000000800 */
[----:B---3--:R-:W-:Y:S08]  /*1130*/  F2F.F64.F32 R16, R4 ;  /* 0x0000000400107310 */ /* 0x008ff00000201800 */
[----:B------:R-:W-:Y:S08]  /*1140*/  F2F.F64.F32 R18, R5 ;  /* 0x0000000500127310 */ /* 0x000ff00000201800 */
[----:B----4-:R-:W0:Y:S02]  /*1150*/  F2F.F64.F32 R6, R13 ;  /* 0x0000000d00067310 */ /* 0x010e240000201800 */
[----:B0-----:R-:W-:-:S08]  /*1160*/  DMUL R6, R6, -UR14 ;  /* 0x8000000e06067c28 */ /* 0x001fd00008000000 */
[----:B------:R-:W-:-:S08]  /*1170*/  DFMA R6, R16, UR12, R6 ;  /* 0x0000000c10067c2b */ /* 0x000fd00008000006 */
[----:B------:R-:W-:-:S10]  /*1180*/  DFMA R6, R18, UR12, R6 ;  /* 0x0000000c12067c2b */ /* 0x000fd40008000006 */
[----:B------:R-:W0:Y:S02]  /*1190*/  F2F.F32.F64 R7, R6 ;  /* 0x0000000600077310 */ /* 0x000e240000301000 */
[----:B0-----:R4:W-:Y:S01]  /*11a0*/  STS [R12+0x1978], R7 ;  /* 0x001978070c007388 */ /* 0x0019e20000000800 */
[----:B------:R-:W-:Y:S05]  /*11b0*/  BRA `(.L_x_15) ;  /* 0x0000000000507947 */ /* 0x000fea0003800000 */
.L_x_14:
[----:B------:R-:W2:Y:S01]  /*11c0*/  LDS R16, [R16+0xffc] ;  /* 0x000ffc0010107984 */ /* 0x000ea20000000800 */
[----:B------:R-:W-:Y:S01]  /*11d0*/  UMOV UR16, 0x9999999a ;  /* 0x9999999a00107882 */ /* 0x000fe20000000000 */
[----:B------:R-:W-:Y:S01]  /*11e0*/  UMOV UR17, 0x3fb99999 ;  /* 0x3fb9999900117882 */ /* 0x000fe20000000000 */
[----:B--2---:R-:W2:Y:S02]  /*11f0*/  F2F.F64.F32 R4, R16 ;  /* 0x0000001000047310 */ /* 0x004ea40000201800 */
[----:B--2---:R-:W-:-:S08]  /*1200*/  DMUL R4, R4, UR16 ;  /* 0x0000001004047c28 */ /* 0x004fd00008000000 */
[----:B------:R-:W-:-:S08]  /*1210*/  DFMA R4, R6, UR12, -R4 ;  /* 0x0000000c06047c2b */ /* 0x000fd00008000804 */
[----:B------:R-:W-:-:S08]  /*1220*/  DFMA R4, R18, UR12, R4 ;  /* 0x0000000c12047c2b */ /* 0x000fd00008000004 */
[----:B------:R-:W-:-:S10]  /*1230*/  DFMA R4, R20, -UR14, R4 ;  /* 0x8000000e14047c2b */ /* 0x000fd40008000004 */
[----:B------:R-:W2:Y:S02]  /*1240*/  F2F.F32.F64 R4, R4 ;  /* 0x0000000400047310 */ /* 0x000ea40000301000 */
[----:B--2---:R2:W-:Y:S01]  /*1250*/  STS [R13+0x1804], R4 ;  /* 0x001804040d007388 */ /* 0x0045e20000000800 */
[----:B------:R-:W-:Y:S05]  /*1260*/  BRA `(.L_x_15) ;  /* 0x0000000000247947 */ /* 0x000fea0003800000 */
.L_x_13:
[----:B------:R-:W2:Y:S02]  /*1270*/  LDS.128 R4, [R15+0x1000] ;  /* 0x001000000f047984 */ /* 0x000ea40000000c00 */
[----:B--2---:R-:W2:Y:S08]  /*1280*/  F2F.F64.F32 R18, R5 ;  /* 0x0000000500127310 */ /* 0x004eb00000201800 */
[----:B------:R-:W3:Y:S01]  /*1290*/  F2F.F64.F32 R16, R4 ;  /* 0x0000000400107310 */ /* 0x000ee20000201800 */
[----:B--2---:R-:W-:-:S07]  /*12a0*/  DMUL R18, R18, UR12 ;  /* 0x0000000c12127c28 */ /* 0x004fce0008000000 */
[----:B------:R-:W2:Y:S01]  /*12b0*/  F2F.F64.F32 R6, R6 ;  /* 0x0000000600067310 */ /* 0x000ea20000201800 */
[----:B---3--:R-:W-:-:S08]  /*12c0*/  DFMA R16, R16, UR12, R18 ;  /* 0x0000000c10107c2b */ /* 0x008fd00008000012 */
[----:B--2---:R-:W-:-:S10]  /*12d0*/  DFMA R16, R6, -UR14, R16 ;  /* 0x8000000e06107c2b */ /* 0x004fd40008000010 */
[----:B------:R-:W2:Y:S02]  /*12e0*/  F2F.F32.F64 R17, R16 ;  /* 0x0000001000117310 */ /* 0x000ea40000301000 */
[----:B--2---:R3:W-:Y:S02]  /*12f0*/  STS [R12+0x1804], R17 ;  /* 0x001804110c007388 */ /* 0x0047e40000000800 */
.L_x_15:
[----:B------:R-:W-:Y:S05]  /*1300*/  BSYNC.RECONVERGENT B2 ;  /* 0x0000000000027941 */ /* 0x000fea0003800200 */
.L_x_8:
[----:B------:R-:W-:Y:S05]  /*1310*/  WARPSYNC.ALL ;  /* 0x0000000000007948 */ /* 0x000fea0003800000 */
[----:B0-234-:R-:W0:Y:S01]  /*1320*/  LDC.64 R12, c[0x0][0x380] ;  /* 0x0000e000ff0c7b82 */ /* 0x01de220000000a00 */
[----:B------:R-:W-:Y:S01]  /*1330*/  IMAD.MOV.U32 R5, RZ, RZ, 0x30 ;  /* 0x00000030ff057424 */ /* 0x000fe200078e00ff */
[----:B-1----:R-:W-:Y:S01]  /*1340*/  LEA R15, R11, R15, 0x8 ;  /* 0x0000000f0b0f7211 */ /* 0x002fe200078e40ff */
[----:B------:R-:W-:-:S05]  /*1350*/  IMAD R3, R30, 0x2f4, R3 ;  /* 0x000002f41e037824 */ /* 0x000fca00078e0203 */
[----:B------:R-:W-:Y:S01]  /*1360*/  BAR.SYNC.DEFER_BLOCKING 0x0 ;  /* 0x0000000000007b1d */ /* 0x000fe20000010000 */
[----:B------:R-:W-:Y:S01]  /*1370*/  IMAD R14, R14, R5, 0x2f ;  /* 0x0000002f0e0e7424 */ /* 0x000fe200078e0205 */
[C---:B------:R-:W-:Y:S01]  /*1380*/  ISETP.NE.AND P0, PT, R11.reuse, RZ, PT ;  /* 0x000000ff0b00720c */ /* 0x040fe20003f05270 */
[----:B------:R-:W-:Y:S01]  /*1390*/  IMAD.IADD R3, R0, 0x1, R3 ;  /* 0x0000000100037824 */ /* 0x000fe200078e0203 */
[----:B------:R-:W-:Y:S01]  /*13a0*/  LEA R2, R11, R2, 0x1 ;  /* 0x000000020b027211 */ /* 0x000fe200078e08ff */
[C---:B------:R-:W-:Y:S01]  /*13b0*/  IMAD R7, R30.reuse, 0x4, R0 ;  /* 0x000000041e077824 */ /* 0x040fe200078e0200 */
[----:B------:R-:W-:Y:S01]  /*13c0*/  LEA R6, R30, R15, 0x2 ;  /* 0x0000000f1e067211 */ /* 0x000fe200078e10ff */
[----:B------:R-:W-:Y:S01]  /*13d0*/  IMAD R0, R14, R9, RZ ;  /* 0x000000090e007224 */ /* 0x000fe200078e02ff */
[----:B------:R-:W-:Y:S01]  /*13e0*/  BSSY.RECONVERGENT B3, `(.L_x_16) ;  /* 0x000005f000037945 */ /* 0x000fe20003800200 */
[----:B------:R-:W-:-:S03]  /*13f0*/  IMAD R5, R30, 0x4, R3 ;  /* 0x000000041e057824 */ /* 0x000fc600078e0203 */
[----:B------:R-:W-:Y:S01]  /*1400*/  BSSY.RELIABLE B2, `(.L_x_17) ;  /* 0x000004c000027945 */ /* 0x000fe20003800100 */
[----:B------:R-:W-:Y:S01]  /*1410*/  IMAD R30, R30, -0x2fc, R3 ;  /* 0xfffffd041e1e7824 */ /* 0x000fe200078e0203 */
[C---:B------:R-:W-:Y:S01]  /*1420*/  IADD3 R3, PT, PT, R2.reuse, 0x2, RZ ;  /* 0x0000000202037810 */ /* 0x040fe20007ffe0ff */
[----:B------:R-:W-:Y:S02]  /*1430*/  IMAD R15, R9, -0x2f, R0 ;  /* 0xffffffd1090f7824 */ /* 0x000fe400078e0200 */
[-CC-:B------:R-:W-:Y:S02]  /*1440*/  IMAD R19, R2, R9.reuse, R10.reuse ;  /* 0x0000000902137224 */ /* 0x180fe400078e020a */
[----:B------:R-:W-:Y:S01]  /*1450*/  IMAD R17, R3, R9, R10 ;  /* 0x0000000903117224 */ /* 0x000fe200078e020a */
[C---:B------:R-:W-:Y:S01]  /*1460*/  IADD3 R21, PT, PT, R10.reuse, R15, RZ ;  /* 0x0000000f0a157210 */ /* 0x040fe20007ffe0ff */
[----:B------:R-:W-:Y:S01]  /*1470*/  IMAD.IADD R23, R10, 0x1, R0 ;  /* 0x000000010a177824 */ /* 0x000fe200078e0200 */
[----:B------:R-:W-:Y:S01]  /*1480*/  IADD3 R3, PT, PT, R14, -0x1, RZ ;  /* 0xffffffff0e037810 */ /* 0x000fe20007ffe0ff */
[----:B------:R-:W-:-:S02]  /*1490*/  VIADD R4, R2, 0x1 ;  /* 0x0000000102047836 */ /* 0x000fc40000000000 */
[----:B------:R-:W-:Y:S02]  /*14a0*/  VIADD R2, R14, 0xffffffd2 ;  /* 0xffffffd20e027836 */ /* 0x000fe40000000000 */
[----:B0-----:R-:W-:-:S04]  /*14b0*/  IMAD.WIDE R14, R19, 0x4, R12 ;  /* 0x00000004130e7825 */ /* 0x001fc800078e020c */
[----:B------:R-:W-:-:S04]  /*14c0*/  IMAD.WIDE R16, R17, 0x4, R12 ;  /* 0x0000000411107825 */ /* 0x000fc800078e020c */
[----:B------:R-:W-:-:S04]  /*14d0*/  IMAD.WIDE R18, R23, 0x4, R12 ;  /* 0x0000000417127825 */ /* 0x000fc800078e020c */
[----:B------:R-:W-:Y:S01]  /*14e0*/  IMAD.WIDE R20, R21, 0x4, R12 ;  /* 0x0000000415147825 */ /* 0x000fe200078e020c */
[----:B------:R-:W-:Y:S06]  /*14f0*/  @P0 BRA `(.L_x_18) ;  /* 0x0000000000240947 */ /* 0x000fec0003800000 */
[----:B------:R-:W0:Y:S04]  /*1500*/  LDS R26, [R30+0x180] ;  /* 0x000180001e1a7984 */ /* 0x000e280000000800 */
[----:B------:R-:W1:Y:S01]  /*1510*/  LDS R0, [R30] ;  /* 0x000000001e007984 */ /* 0x000e620000000800 */
[----:B0-----:R-:W0:Y:S08]  /*1520*/  F2F.F64.F32 R24, R26 ;  /* 0x0000001a00187310 */ /* 0x001e300000201800 */
[----:B-1----:R-:W1:Y:S01]  /*1530*/  F2F.F64.F32 R22, R0 ;  /* 0x0000000000167310 */ /* 0x002e620000201800 */
[----:B0-----:R-:W-:-:S08]  /*1540*/  DMUL R24, R24, -UR6 ;  /* 0x8000000618187c28 */ /* 0x001fd00008000000 */
[----:B-1----:R-:W-:-:S10]  /*1550*/  DFMA R22, R22, UR8, R24 ;  /* 0x0000000816167c2b */ /* 0x002fd40008000018 */
[----:B------:R-:W0:Y:S02]  /*1560*/  F2F.F32.F64 R23, R22 ;  /* 0x0000001600177310 */ /* 0x000e240000301000 */
[----:B0-----:R1:W-:Y:S01]  /*1570*/  STG.E desc[UR4][R20.64], R23 ;  /* 0x0000001714007986 */ /* 0x0013e2000c101904 */
[----:B------:R-:W-:Y:S05]  /*1580*/  BRA `(.L_x_19) ;  /* 0x0000000000587947 */ /* 0x000fea0003800000 */
.L_x_18:
[----:B------:R-:W0:Y:S01]  /*1590*/  LDS R0, [R5] ;  /* 0x0000000005007984 */ /* 0x000e220000000800 */
[----:B------:R-:W-:-:S03]  /*15a0*/  ISETP.NE.AND P0, PT, R11, 0xf, PT ;  /* 0x0000000f0b00780c */ /* 0x000fc60003f05270 */
[----:B------:R-:W1:Y:S04]  /*15b0*/  LDS R26, [R5+-0x180] ;  /* 0xfffe8000051a7984 */ /* 0x000e680000000800 */
[----:B------:R-:W2:Y:S01]  /*15c0*/  LDS R24, [R5+0x180] ;  /* 0x0001800005187984 */ /* 0x000ea20000000800 */
[----:B0-----:R-:W0:Y:S08]  /*15d0*/  F2F.F64.F32 R22, R0 ;  /* 0x0000000000167310 */ /* 0x001e300000201800 */
[----:B-1----:R-:W1:Y:S01]  /*15e0*/  F2F.F64.F32 R26, R26 ;  /* 0x0000001a001a7310 */ /* 0x002e620000201800 */
[----:B0-----:R-:W-:-:S07]  /*15f0*/  DMUL R22, R22, UR8 ;  /* 0x0000000816167c28 */ /* 0x001fce0008000000 */
[----:B--2---:R-:W0:Y:S01]  /*1600*/  F2F.F64.F32 R24, R24 ;  /* 0x0000001800187310 */ /* 0x004e220000201800 */
[----:B-1----:R-:W-:-:S08]  /*1610*/  DFMA R22, R26, UR10, R22 ;  /* 0x0000000a1a167c2b */ /* 0x002fd00008000016 */
[----:B0-----:R-:W-:-:S10]  /*1620*/  DFMA R22, R24, -UR6, R22 ;  /* 0x8000000618167c2b */ /* 0x001fd40008000016 */
[----:B------:R-:W0:Y:S02]  /*1630*/  F2F.F32.F64 R23, R22 ;  /* 0x0000001600177310 */ /* 0x000e240000301000 */
[----:B0-----:R0:W-:Y:S01]  /*1640*/  STG.E desc[UR4][R14.64], R23 ;  /* 0x000000170e007986 */ /* 0x0011e2000c101904 */
[----:B------:R-:W-:Y:S05]  /*1650*/  @P0 BRA `(.L_x_19) ;  /* 0x0000000000240947 */ /* 0x000fea0003800000 */
[----:B------:R-:W1:Y:S04]  /*1660*/  LDS R31, [R7+0x2d00] ;  /* 0x002d0000071f7984 */ /* 0x000e680000000800 */
[----:B------:R-:W0:Y:S01]  /*1670*/  LDS R0, [R7+0x2e80] ;  /* 0x002e800007007984 */ /* 0x000e220000000800 */
[----:B-1----:R-:W1:Y:S08]  /*1680*/  F2F.F64.F32 R24, R31 ;  /* 0x0000001f00187310 */ /* 0x002e700000201800 */
[----:B0-----:R-:W0:Y:S01]  /*1690*/  F2F.F64.F32 R22, R0 ;  /* 0x0000000000167310 */ /* 0x001e220000201800 */
[----:B-1----:R-:W-:-:S08]  /*16a0*/  DMUL R24, R24, -UR6 ;  /* 0x8000000618187c28 */ /* 0x002fd00008000000 */
[----:B0-----:R-:W-:-:S10]  /*16b0*/  DFMA R22, R22, UR8, R24 ;  /* 0x0000000816167c2b */ /* 0x001fd40008000018 */
[----:B------:R-:W0:Y:S02]  /*16c0*/  F2F.F32.F64 R23, R22 ;  /* 0x0000001600177310 */ /* 0x000e240000301000 */
[----:B0-----:R0:W-:Y:S01]  /*16d0*/  STG.E desc[UR4][R18.64], R23 ;  /* 0x0000001712007986 */ /* 0x0011e2000c101904 */
[----:B------:R-:W-:Y:S05]  /*16e0*/  BRA `(.L_x_20) ;  /* 0x0000000000747947 */ /* 0x000fea0003800000 */
.L_x_19:
[----:B------:R-:W0:Y:S01]  /*16f0*/  LDS R22, [R8] ;  /* 0x0000000008167984 */ /* 0x000e220000000800 */
[----:B------:R-:W-:-:S03]  /*1700*/  ISETP.NE.AND P0, PT, R11, RZ, PT ;  /* 0x000000ff0b00720c */ /* 0x000fc60003f05270 */
[----:B------:R-:W2:Y:S04]  /*1710*/  LDS R24, [R8+0x180] ;  /* 0x0001800008187984 */ /* 0x000ea80000000800 */
[----:B------:R-:W3:Y:S06]  /*1720*/  LDS R35, [R6+0x200] ;  /* 0x0002000006237984 */ /* 0x000eec0000000800 */
[----:B------:R-:W4:Y:S01]  /*1730*/  @!P0 LDS R34, [R30+0x180] ;  /* 0x000180001e228984 */ /* 0x000f220000000800 */
[----:B------:R-:W-:Y:S05]  /*1740*/  @!P0 BREAK.RELIABLE B2 ;  /* 0x0000000000028942 */ /* 0x000fea0003800100 */
[----:B------:R-:W5:Y:S04]  /*1750*/  @!P0 LDS R31, [R30] ;  /* 0x000000001e1f8984 */ /* 0x000f680000000800 */
[----:B------:R0:W4:Y:S02]  /*1760*/  @!P0 LDS R0, [R30+0x300] ;  /* 0x000300001e008984 */ /* 0x0001240000000800 */
[----:B01----:R-:W0:Y:S08]  /*1770*/  F2F.F64.F32 R22, R22 ;  /* 0x0000001600167310 */ /* 0x003e300000201800 */
[----:B--2---:R-:W1:Y:S01]  /*1780*/  F2F.F64.F32 R24, R24 ;  /* 0x0000001800187310 */ /* 0x004e620000201800 */
[----:B0-----:R-:W-:-:S07]  /*1790*/  DMUL R28, R22, -UR6 ;  /* 0x80000006161c7c28 */ /* 0x001fce0008000000 */
[----:B---3--:R0:W2:Y:S01]  /*17a0*/  F2F.F64.F32 R26, R35 ;  /* 0x00000023001a7310 */ /* 0x0080a20000201800 */
[----:B-1----:R-:W-:Y:S01]  /*17b0*/  DFMA R28, R24, UR8, R28 ;  /* 0x00000008181c7c2b */ /* 0x002fe2000800001c */
[----:B0-----:R-:W-:-:S07]  /*17c0*/  @!P0 MOV R35, R2 ;  /* 0x0000000200238202 */ /* 0x001fce0000000f00 */
[----:B--2---:R-:W-:Y:S02]  /*17d0*/  DFMA R32, R26, UR10, R28 ;  /* 0x0000000a1a207c2b */ /* 0x004fe4000800001c */
[----:B----4-:R-:W0:Y:S08]  /*17e0*/  @!P0 F2F.F64.F32 R28, R34 ;  /* 0x00000022001c8310 */ /* 0x010e300000201800 */
[----:B------:R-:W1:Y:S01]  /*17f0*/  F2F.F32.F64 R33, R32 ;  /* 0x0000002000217310 */ /* 0x000e620000301000 */
[----:B0-----:R-:W-:-:S07]  /*1800*/  @!P0 DMUL R28, R28, UR12 ;  /* 0x0000000c1c1c8c28 */ /* 0x001fce0008000000 */
[----:B-----5:R-:W0:Y:S01]  /*1810*/  @!P0 F2F.F64.F32 R26, R31 ;  /* 0x0000001f001a8310 */ /* 0x020e220000201800 */
[----:B-1----:R1:W-:Y:S01]  /*1820*/  STG.E desc[UR4][R16.64], R33 ;  /* 0x0000002110007986 */ /* 0x0023e2000c101904 */
[----:B0-----:R-:W-:Y:S01]  /*1830*/  @!P0 DFMA R28, R26, UR12, R28 ;  /* 0x0000000c1a1c8c2b */ /* 0x001fe2000800001c */
[----:B------:R-:W-:Y:S01]  /*1840*/  MOV R26, 0x9999999a ;  /* 0x9999999a001a7802 */ /* 0x000fe20000000f00 */
[----:B------:R-:W-:Y:S01]  /*1850*/  IMAD.MOV.U32 R27, RZ, RZ, -0x40466667 ;  /* 0xbfb99999ff1b7424 */ /* 0x000fe200078e00ff */
[----:B-1----:R-:W-:Y:S08]  /*1860*/  @!P0 BRA `(.L_x_21) ;  /* 0x0000000000588947 */ /* 0x002ff00003800000 */
[----:B------:R-:W-:-:S13]  /*1870*/  ISETP.NE.AND P0, PT, R11, 0xf, PT ;  /* 0x0000000f0b00780c */ /* 0x000fda0003f05270 */
[----:B------:R-:W-:Y:S05]  /*1880*/  @P0 BREAK.RELIABLE B2 ;  /* 0x0000000000020942 */ /* 0x000fea0003800100 */
[----:B------:R-:W-:Y:S05]  /*1890*/  @P0 BRA `(.L_x_22) ;  /* 0x0000000000300947 */ /* 0x000fea0003800000 */
[----:B------:R1:W2:Y:S04]  /*18a0*/  LDS R31, [R30+0x2d00] ;  /* 0x002d00001e1f7984 */ /* 0x0002a80000000800 */
[----:B------:R1:W3:Y:S02]  /*18b0*/  LDS R0, [R30+0x2e80] ;  /* 0x002e80001e007984 */ /* 0x0002e40000000800 */
.L_x_20:
[----:B------:R-:W-:Y:S05]  /*18c0*/  BSYNC.RELIABLE B2 ;  /* 0x0000000000027941 */ /* 0x000fea0003800100 */
.L_x_17:
[----:B------:R-:W0:Y:S01]  /*18d0*/  LDS R24, [R7+0x2b80] ;  /* 0x002b800007187984 */ /* 0x000e220000000800 */
[----:B--2---:R-:W-:Y:S01]  /*18e0*/  F2F.F64.F32 R28, R31 ;  /* 0x0000001f001c7310 */ /* 0x004fe20000201800 */
[----:B------:R-:W-:Y:S02]  /*18f0*/  HFMA2 R27, -RZ, RZ, 1.9716796875, 0.2249755859375 ;  /* 0x3fe33333ff1b7431 */ /* 0x000fe400000001ff */
[----:B------:R-:W-:Y:S01]  /*1900*/  IMAD.MOV.U32 R35, RZ, RZ, R3 ;  /* 0x000000ffff237224 */ /* 0x000fe200078e0003 */
[----:B------:R-:W-:-:S04]  /*1910*/  MOV R26, 0x33333333 ;  /* 0x33333333001a7802 */ /* 0x000fc80000000f00 */
[----:B0-----:R-:W0:Y:S02]  /*1920*/  F2F.F64.F32 R22, R24 ;  /* 0x0000001800167310 */ /* 0x001e240000201800 */
[----:B0-----:R-:W-:-:S08]  /*1930*/  DMUL R22, R22, -UR14 ;  /* 0x8000000e16167c28 */ /* 0x001fd00008000000 */
[----:B------:R-:W-:Y:S01]  /*1940*/  DFMA R28, R28, UR12, R22 ;  /* 0x0000000c1c1c7c2b */ /* 0x000fe20008000016 */
[----:B------:R-:W-:Y:S10]  /*1950*/  BRA `(.L_x_21) ;  /* 0x00000000001c7947 */ /* 0x000ff40003800000 */
.L_x_22:
[----:B------:R-:W0:Y:S01]  /*1960*/  LDS R30, [R8+-0x180] ;  /* 0xfffe8000081e7984 */ /* 0x000e220000000800 */
[----:B------:R-:W-:-:S03]  /*1970*/  IMAD.MOV.U32 R35, RZ, RZ, R4 ;  /* 0x000000ffff237224 */ /* 0x000fc600078e0004 */
[----:B------:R1:W2:Y:S01]  /*1980*/  LDS R0, [R8+0x300] ;  /* 0x0003000008007984 */ /* 0x0002a20000000800 */
[----:B0-----:R-:W0:Y:S02]  /*1990*/  F2F.F64.F32 R28, R30 ;  /* 0x0000001e001c7310 */ /* 0x001e240000201800 */
[----:B0-----:R-:W-:-:S08]  /*19a0*/  DMUL R28, R28, -UR14 ;  /* 0x8000000e1c1c7c28 */ /* 0x001fd00008000000 */
[----:B------:R-:W-:-:S08]  /*19b0*/  DFMA R28, R22, UR12, R28 ;  /* 0x0000000c161c7c2b */ /* 0x000fd0000800001c */
[----:B-12---:R-:W-:-:S11]  /*19c0*/  DFMA R28, R24, UR12, R28 ;  /* 0x0000000c181c7c2b */ /* 0x006fd6000800001c */
.L_x_21:
[----:B------:R-:W-:Y:S05]  /*19d0*/  BSYNC.RECONVERGENT B3 ;  /* 0x0000000000037941 */ /* 0x000fea0003800200 */
.L_x_16:
[----:B------:R-:W-:Y:S05]  /*19e0*/  WARPSYNC.ALL ;  /* 0x0000000000007948 */ /* 0x000fea0003800000 */
[----:B---3--:R-:W0:Y:S01]  /*19f0*/  F2F.F64.F32 R22, R0 ;  /* 0x0000000000167310 */ /* 0x008e220000201800 */
[----:B------:R-:W-:Y:S01]  /*1a00*/  IMAD R25, R35, R9, R10 ;  /* 0x0000000923197224 */ /* 0x000fe200078e020a */
[----:B------:R-:W-:Y:S01]  /*1a10*/  ISETP.NE.AND P0, PT, R11, RZ, PT ;  /* 0x000000ff0b00720c */ /* 0x000fe20003f05270 */
[----:B------:R-:W-:Y:S04]  /*1a20*/  BSSY.RECONVERGENT B4, `(.L_x_23) ;  /* 0x0000059000047945 */ /* 0x000fe80003800200 */
[----:B------:R-:W-:Y:S01]  /*1a30*/  BSSY.RELIABLE B3, `(.L_x_24) ;  /* 0x000003e000037945 */ /* 0x000fe20003800100 */
[----:B------:R-:W-:Y:S01]  /*1a40*/  IMAD.WIDE R24, R25, 0x4, R12 ;  /* 0x0000000419187825 */ /* 0x000fe200078e020c */
[----:B0-----:R-:W-:-:S10]  /*1a50*/  DFMA R22, R22, R26, R28 ;  /* 0x0000001a1616722b */ /* 0x001fd4000000001c */
[----:B------:R-:W0:Y:S02]  /*1a60*/  F2F.F32.F64 R23, R22 ;  /* 0x0000001600177310 */ /* 0x000e240000301000 */
[----:B0-----:R0:W-:Y:S01]  /*1a70*/  STG.E desc[UR4][R24.64], R23 ;  /* 0x0000001718007986 */ /* 0x0011e2000c101904 */
[----:B------:R-:W-:Y:S05]  /*1a80*/  @!P0 BRA `(.L_x_25) ;  /* 0x0000000000608947 */ /* 0x000fea0003800000 */
[----:B------:R-:W0:Y:S01]  /*1a90*/  LDS R28, [R5+0x80] ;  /* 0x00008000051c7984 */ /* 0x000e220000000800 */
[----:B------:R-:W-:-:S03]  /*1aa0*/  ISETP.NE.AND P1, PT, R11, 0xf, PT ;  /* 0x0000000f0b00780c */ /* 0x000fc60003f25270 */
[----:B------:R-:W2:Y:S04]  /*1ab0*/  LDS R0, [R5+-0x100] ;  /* 0xffff000005007984 */ /* 0x000ea80000000800 */
[----:B------:R-:W3:Y:S01]  /*1ac0*/  LDS R29, [R5+0x200] ;  /* 0x00020000051d7984 */ /* 0x000ee20000000800 */
[----:B0-----:R-:W0:Y:S08]  /*1ad0*/  F2F.F64.F32 R24, R28 ;  /* 0x0000001c00187310 */ /* 0x001e300000201800 */
[----:B--2---:R-:W2:Y:S01]  /*1ae0*/  F2F.F64.F32 R22, R0 ;  /* 0x0000000000167310 */ /* 0x004ea20000201800 */
[----:B0-----:R-:W-:-:S07]  /*1af0*/  DMUL R26, R24, UR8 ;  /* 0x00000008181a7c28 */ /* 0x001fce0008000000 */
[----:B---3--:R-:W0:Y:S01]  /*1b00*/  F2F.F64.F32 R24, R29 ;  /* 0x0000001d00187310 */ /* 0x008e220000201800 */
[----:B--2---:R-:W-:Y:S01]  /*1b10*/  DFMA R26, R22, UR10, R26 ;  /* 0x0000000a161a7c2b */ /* 0x004fe2000800001a */
[----:B------:R-:W-:Y:S02]  /*1b20*/  MOV R22, 0x4dd2f1aa ;  /* 0x4dd2f1aa00167802 */ /* 0x000fe40000000f00 */
[----:B------:R-:W-:-:S06]  /*1b30*/  MOV R23, 0x3fa81062 ;  /* 0x3fa8106200177802 */ /* 0x000fcc0000000f00 */
[----:B0-----:R-:W-:-:S10]  /*1b40*/  DFMA R24, R24, -R22, R26 ;  /* 0x800000161818722b */ /* 0x001fd4000000001a */
[----:B------:R-:W0:Y:S02]  /*1b50*/  F2F.F32.F64 R25, R24 ;  /* 0x0000001800197310 */ /* 0x000e240000301000 */
[----:B0-----:R2:W-:Y:S01]  /*1b60*/  STG.E desc[UR4][R14.64+0x80], R25 ;  /* 0x000080190e007986 */ /* 0x0015e2000c101904 */
[----:B------:R-:W-:Y:S05]  /*1b70*/  @P1 BRA `(.L_x_26) ;  /* 0x00000000004c1947 */ /* 0x000fea0003800000 */
[----:B------:R-:W0:Y:S04]  /*1b80*/  LDS R28, [R7+0x2d80] ;  /* 0x002d8000071c7984 */ /* 0x000e280000000800 */
[----:B------:R-:W2:Y:S01]  /*1b90*/  LDS R0, [R7+0x2f00] ;  /* 0x002f000007007984 */ /* 0x000ea20000000800 */
[----:B0-----:R-:W0:Y:S08]  /*1ba0*/  F2F.F64.F32 R26, R28 ;  /* 0x0000001c001a7310 */ /* 0x001e300000201800 */
[----:B--2---:R-:W2:Y:S01]  /*1bb0*/  F2F.F64.F32 R24, R0 ;  /* 0x0000000000187310 */ /* 0x004ea20000201800 */
[----:B0-----:R-:W-:-:S08]  /*1bc0*/  DMUL R26, R26, -R22 ;  /* 0x800000161a1a7228 */ /* 0x001fd00000000000 */
[----:B--2---:R-:W-:-:S10]  /*1bd0*/  DFMA R24, R24, UR8, R26 ;  /* 0x0000000818187c2b */ /* 0x004fd4000800001a */
[----:B------:R-:W0:Y:S02]  /*1be0*/  F2F.F32.F64 R25, R24 ;  /* 0x0000001800197310 */ /* 0x000e240000301000 */
[----:B0-----:R0:W-:Y:S01]  /*1bf0*/  STG.E desc[UR4][R18.64+0x80], R25 ;  /* 0x0000801912007986 */ /* 0x0011e2000c101904 */
[----:B------:R-:W-:Y:S05]  /*1c00*/  BRA `(.L_x_27) ;  /* 0x0000000000807947 */ /* 0x000fea0003800000 */
.L_x_25:
[----:B------:R-:W0:Y:S01]  /*1c10*/  LDS R26, [R7+0x200] ;  /* 0x00020000071a7984 */ /* 0x000e220000000800 */
[----:B------:R-:W-:Y:S01]  /*1c20*/  UMOV UR6, 0x4dd2f1aa ;  /* 0x4dd2f1aa00067882 */ /* 0x000fe20000000000 */
[----:B------:R-:W-:Y:S02]  /*1c30*/  UMOV UR7, 0x3fa81062 ;  /* 0x3fa8106200077882 */ /* 0x000fe40000000000 */
[----:B------:R-:W2:Y:S01]  /*1c40*/  LDS R0, [R7+0x80] ;  /* 0x0000800007007984 */ /* 0x000ea20000000800 */
[----:B0-----:R-:W0:Y:S08]  /*1c50*/  F2F.F64.F32 R24, R26 ;  /* 0x0000001a00187310 */ /* 0x001e300000201800 */
[----:B--2---:R-:W2:Y:S01]  /*1c60*/  F2F.F64.F32 R22, R0 ;  /* 0x0000000000167310 */ /* 0x004ea20000201800 */
[----:B0-----:R-:W-:-:S08]  /*1c70*/  DMUL R24, R24, -UR6 ;  /* 0x8000000618187c28 */ /* 0x001fd00008000000 */
[----:B--2---:R-:W-:-:S10]  /*1c80*/  DFMA R22, R22, UR8, R24 ;  /* 0x0000000816167c2b */ /* 0x004fd40008000018 */
[----:B------:R-:W0:Y:S02]  /*1c90*/  F2F.F32.F64 R23, R22 ;  /* 0x0000001600177310 */ /* 0x000e240000301000 */
[----:B0-----:R0:W-:Y:S02]  /*1ca0*/  STG.E desc[UR4][R20.64+0x80], R23 ;  /* 0x0000801714007986 */ /* 0x0011e4000c101904 */
.L_x_26:
[----:B------:R-:W3:Y:S01]  /*1cb0*/  LDS R28, [R8+0x80] ;  /* 0x00008000081c7984 */ /* 0x000ee20000000800 */
[----:B------:R-:W-:Y:S01]  /*1cc0*/  UMOV UR6, 0x4dd2f1aa ;  /* 0x4dd2f1aa00067882 */ /* 0x000fe20000000000 */
[----:B------:R-:W-:Y:S02]  /*1cd0*/  UMOV UR7, 0x3fa81062 ;  /* 0x3fa8106200077882 */ /* 0x000fe40000000000 */
[----:B------:R-:W0:Y:S04]  /*1ce0*/  LDS R22, [R8+0x200] ;  /* 0x0002000008167984 */ /* 0x000e280000000800 */
[----:B------:R-:W2:Y:S01]  /*1cf0*/  LDS R0, [R6+0x280] ;  /* 0x0002800006007984 */ /* 0x000ea20000000800 */
[----:B---3--:R-:W3:Y:S08]  /*1d00*/  F2F.F64.F32 R28, R28 ;  /* 0x0000001c001c7310 */ /* 0x008ef00000201800 */
[----:B0-----:R-:W0:Y:S01]  /*1d10*/  F2F.F64.F32 R22, R22 ;  /* 0x0000001600167310 */ /* 0x001e220000201800 */
[----:B---3--:R-:W-:-:S07]  /*1d20*/  DMUL R26, R28, -UR6 ;  /* 0x800000061c1a7c28 */ /* 0x008fce0008000000 */
[----:B--2---:R-:W2:Y:S01]  /*1d30*/  F2F.F64.F32 R24, R0 ;  /* 0x0000000000187310 */ /* 0x004ea20000201800 */
[----:B------:R-:W-:Y:S05]  /*1d40*/  @!P0 BREAK.RELIABLE B3 ;  /* 0x0000000000038942 */ /* 0x000fea0003800100 */
[----:B0-----:R-:W-:-:S08]  /*1d50*/  DFMA R26, R22, UR8, R26 ;  /* 0x00000008161a7c2b */ /* 0x001fd0000800001a */
[----:B--2---:R-:W-:Y:S01]  /*1d60*/  DFMA R26, R24, UR10, R26 ;  /* 0x0000000a181a7c2b */ /* 0x004fe2000800001a */
[----:B------:R-:W-:Y:S01]  /*1d70*/  IMAD.MOV.U32 R24, RZ, RZ, -0x66666666 ;  /* 0x9999999aff187424 */ /* 0x000fe200078e00ff */
[----:B------:R-:W-:-:S08]  /*1d80*/  MOV R25, 0xbfb99999 ;  /* 0xbfb9999900197802 */ /* 0x000fd00000000f00 */
[----:B------:R-:W0:Y:S02]  /*1d90*/  F2F.F32.F64 R27, R26 ;  /* 0x0000001a001b7310 */ /* 0x000e240000301000 */
[----:B0-----:R0:W-:Y:S01]  /*1da0*/  STG.E desc[UR4][R16.64+0x80], R27 ;  /* 0x0000801b10007986 */ /* 0x0011e2000c101904 */
[----:B------:R-:W-:Y:S05]  /*1db0*/  @!P0 BRA `(.L_x_28) ;  /* 0x00000000005c8947 */ /* 0x000fea0003800000 */
[----:B------:R-:W-:-:S13]  /*1dc0*/  ISETP.NE.AND P1, PT, R11, 0xf, PT ;  /* 0x0000000f0b00780c */ /* 0x000fda0003f25270 */
[----:B------:R-:W-:Y:S05]  /*1dd0*/  @P1 BREAK.RELIABLE B3 ;  /* 0x0000000000031942 */ /* 0x000fea0003800100 */
[----:B------:R-:W-:Y:S05]  /*1de0*/  @P1 BRA `(.L_x_29) ;  /* 0x0000000000301947 */ /* 0x000fea0003800000 */
[----:B------:R2:W3:Y:S04]  /*1df0*/  LDS R28, [R7+0x2d80] ;  /* 0x002d8000071c7984 */ /* 0x0004e80000000800 */
[----:B------:R2:W4:Y:S02]  /*1e00*/  LDS R0, [R7+0x2f00] ;  /* 0x002f000007007984 */ /* 0x0005240000000800 */
.L_x_27:
[----:B------:R-:W-:Y:S05]  /*1e10*/  BSYNC.RELIABLE B3 ;  /* 0x0000000000037941 */ /* 0x000fea0003800100 */
.L_x_24:
[----:B------:R-:W0:Y:S01]  /*1e20*/  LDS R26, [R7+0x2c00] ;  /* 0x002c0000071a7984 */ /* 0x000e220000000800 */
[----:B---3--:R-:W-:Y:S01]  /*1e30*/  F2F.F64.F32 R22, R28 ;  /* 0x0000001c00167310 */ /* 0x008fe20000201800 */
[----:B------:R-:W-:-:S07]  /*1e40*/  MOV R29, R3 ;  /* 0x00000003001d7202 */ /* 0x000fce0000000f00 */
[----:B0-----:R-:W0:Y:S02]  /*1e50*/  F2F.F64.F32 R24, R26 ;  /* 0x0000001a00187310 */ /* 0x001e240000201800 */
[----:B0-----:R-:W-:-:S08]  /*1e60*/  DMUL R24, R24, -UR14 ;  /* 0x8000000e18187c28 */ /* 0x001fd00008000000 */
[----:B------:R-:W-:Y:S01]  /*1e70*/  DFMA R22, R22, UR12, R24 ;  /* 0x0000000c16167c2b */ /* 0x000fe20008000018 */
[----:B------:R-:W-:Y:S02]  /*1e80*/  HFMA2 R25, -RZ, RZ, 1.9716796875, 0.2249755859375 ;  /* 0x3fe33333ff197431 */ /* 0x000fe400000001ff */
[----:B------:R-:W-:Y:S01]  /*1e90*/  IMAD.MOV.U32 R24, RZ, RZ, 0x33333333 ;  /* 0x33333333ff187424 */ /* 0x000fe200078e00ff */
[----:B------:R-:W-:Y:S07]  /*1ea0*/  BRA `(.L_x_30) ;  /* 0x0000000000407947 */ /* 0x000fee0003800000 */
.L_x_29:
[----:B-1----:R-:W0:Y:S04]  /*1eb0*/  LDS R30, [R8+-0x100] ;  /* 0xffff0000081e7984 */ /* 0x002e280000000800 */
[----:B------:R1:W2:Y:S01]  /*1ec0*/  LDS R0, [R8+0x380] ;  /* 0x0003800008007984 */ /* 0x0002a20000000800 */
[----:B0-----:R-:W0:Y:S02]  /*1ed0*/  F2F.F64.F32 R26, R30 ;  /* 0x0000001e001a7310 */ /* 0x001e240000201800 */
[----:B0-----:R-:W-:-:S08]  /*1ee0*/  DMUL R26, R26, -UR14 ;  /* 0x8000000e1a1a7c28 */ /* 0x001fd00008000000 */
[----:B------:R-:W-:Y:S01]  /*1ef0*/  DFMA R26, R28, UR12, R26 ;  /* 0x0000000c1c1a7c2b */ /* 0x000fe2000800001a */
[----:B------:R-:W-:-:S07]  /*1f00*/  MOV R29, R4 ;  /* 0x00000004001d7202 */ /* 0x000fce0000000f00 */
[----:B------:R-:W-:Y:S01]  /*1f10*/  DFMA R22, R22, UR12, R26 ;  /* 0x0000000c16167c2b */ /* 0x000fe2000800001a */
[----:B-12---:R-:W-:Y:S10]  /*1f20*/  BRA `(.L_x_30) ;  /* 0x0000000000207947 */ /* 0x006ff40003800000 */
.L_x_28:
[----:B------:R-:W2:Y:S01]  /*1f30*/  LDS R28, [R7+0x200] ;  /* 0x00020000071c7984 */ /* 0x000ea20000000800 */
[----:B------:R-:W-:-:S03]  /*1f40*/  IMAD.MOV.U32 R29, RZ, RZ, R2 ;  /* 0x000000ffff1d7224 */ /* 0x000fc600078e0002 */
[----:B------:R-:W0:Y:S04]  /*1f50*/  LDS R26, [R7+0x80] ;  /* 0x00008000071a7984 */ /* 0x000e280000000800 */
[----:B------:R3:W4:Y:S01]  /*1f60*/  LDS R0, [R7+0x380] ;  /* 0x0003800007007984 */ /* 0x0007220000000800 */
[----:B--2---:R-:W2:Y:S08]  /*1f70*/  F2F.F64.F32 R22, R28 ;  /* 0x0000001c00167310 */ /* 0x004eb00000201800 */
[----:B0-----:R-:W0:Y:S01]  /*1f80*/  F2F.F64.F32 R26, R26 ;  /* 0x0000001a001a7310 */ /* 0x001e220000201800 */
[----:B--2---:R-:W-:-:S08]  /*1f90*/  DMUL R22, R22, UR12 ;  /* 0x0000000c16167c28 */ /* 0x004fd00008000000 */
[----:B0--34-:R-:W-:-:S11]  /*1fa0*/  DFMA R22, R26, UR12, R22 ;  /* 0x0000000c1a167c2b */ /* 0x019fd60008000016 */
.L_x_30:
[----:B------:R-:W-:Y:S05]  /*1fb0*/  BSYNC.RECONVERGENT B4 ;  /* 0x0000000000047941 */ /* 0x000fea0003800200 */
.L_x_23:
[----:B------:R-:W-:Y:S05]  /*1fc0*/  WARPSYNC.ALL ;  /* 0x0000000000007948 */ /* 0x000fea0003800000 */
[----:B----4-:R-:W0:Y:S01]  /*1fd0*/  F2F.F64.F32 R26, R0 ;  /* 0x00000000001a7310 */ /* 0x010e220000201800 */
[----:B------:R-:W-:Y:S01]  /*1fe0*/  BSSY.RECONVERGENT B4, `(.L_x_31) ;  /* 0x0000056000047945 */ /* 0x000fe20003800200 */
[----:B------:R-:W-:Y:S01]  /*1ff0*/  UMOV UR6, 0x4dd2f1aa ;  /* 0x4dd2f1aa00067882 */ /* 0x000fe20000000000 */
[----:B------:R-:W-:Y:S02]  /*2000*/  UMOV UR7, 0x3fa81062 ;  /* 0x3fa8106200077882 */ /* 0x000fe40000000000 */
[----:B------:R-:W-:Y:S01]  /*2010*/  BSSY.RELIABLE B5, `(.L_x_32) ;  /* 0x000003a000057945 */ /* 0x000fe20003800100 */
[----:B0-----:R-:W-:Y:S01]  /*2020*/  DFMA R22, R26, R24, R22 ;  /* 0x000000181a16722b */ /* 0x001fe20000000016 */
[----:B------:R-:W-:-:S05]  /*2030*/  IMAD R24, R29, R9, R10 ;  /* 0x000000091d187224 */ /* 0x000fca00078e020a */
[----:B------:R-:W-:-:S04]  /*2040*/  IADD3 R25, PT, PT, R24, 0x20, RZ ;  /* 0x0000002018197810 */ /* 0x000fc80007ffe0ff */
[----:B------:R-:W0:Y:S01]  /*2050*/  F2F.F32.F64 R23, R22 ;  /* 0x0000001600177310 */ /* 0x000e220000301000 */
[----:B------:R-:W-:-:S05]  /*2060*/  IMAD.WIDE R24, R25, 0x4, R12 ;  /* 0x0000000419187825 */ /* 0x000fca00078e020c */
[----:B0-----:R0:W-:Y:S01]  /*2070*/  STG.E desc[UR4][R24.64], R23 ;  /* 0x0000001718007986 */ /* 0x0011e2000c101904 */
[----:B------:R-:W-:Y:S05]  /*2080*/  @!P0 BRA `(.L_x_33) ;  /* 0x0000000000588947 */ /* 0x000fea0003800000 */
[----:B------:R-:W3:Y:S01]  /*2090*/  LDS R26, [R5+0x100] ;  /* 0x00010000051a7984 */ /* 0x000ee20000000800 */
[----:B------:R-:W-:-:S03]  /*20a0*/  ISETP.NE.AND P1, PT, R11, 0xf, PT ;  /* 0x0000000f0b00780c */ /* 0x000fc60003f25270 */
[----:B------:R-:W4:Y:S04]  /*20b0*/  LDS R0, [R5+-0x80] ;  /* 0xffff800005007984 */ /* 0x000f280000000800 */
[----:B0-----:R-:W0:Y:S01]  /*20c0*/  LDS R24, [R5+0x280] ;  /* 0x0002800005187984 */ /* 0x001e220000000800 */
[----:B---3--:R-:W3:Y:S08]  /*20d0*/  F2F.F64.F32 R22, R26 ;  /* 0x0000001a00167310 */ /* 0x008ef00000201800 */
[----:B----4-:R-:W4:Y:S01]  /*20e0*/  F2F.F64.F32 R20, R0 ;  /* 0x0000000000147310 */ /* 0x010f220000201800 */
[----:B---3--:R-:W-:-:S07]  /*20f0*/  DMUL R22, R22, UR8 ;  /* 0x0000000816167c28 */ /* 0x008fce0008000000 */
[----:B0-----:R-:W0:Y:S01]  /*2100*/  F2F.F64.F32 R24, R24 ;  /* 0x0000001800187310 */ /* 0x001e220000201800 */
[----:B----4-:R-:W-:-:S08]  /*2110*/  DFMA R20, R20, UR10, R22 ;  /* 0x0000000a14147c2b */ /* 0x010fd00008000016 */
[----:B0-----:R-:W-:-:S10]  /*2120*/  DFMA R20, R24, -UR6, R20 ;  /* 0x8000000618147c2b */ /* 0x001fd40008000014 */
[----:B------:R-:W0:Y:S02]  /*2130*/  F2F.F32.F64 R21, R20 ;  /* 0x0000001400157310 */ /* 0x000e240000301000 */
[----:B0-----:R4:W-:Y:S01]  /*2140*/  STG.E desc[UR4][R14.64+0x100], R21 ;  /* 0x000100150e007986 */ /* 0x0019e2000c101904 */
[----:B------:R-:W-:Y:S05]  /*2150*/  @P1 BRA `(.L_x_34) ;  /* 0x0000000000441947 */ /* 0x000fea0003800000 */
[----:B------:R-:W0:Y:S04]  /*2160*/  LDS R2, [R7+0x2e00] ;  /* 0x002e000007027984 */ /* 0x000e280000000800 */
[----:B------:R-:W4:Y:S01]  /*2170*/  LDS R0, [R7+0x2f80] ;  /* 0x002f800007007984 */ /* 0x000f220000000800 */
[----:B0-----:R-:W0:Y:S08]  /*2180*/  F2F.F64.F32 R4, R2 ;  /* 0x0000000200047310 */ /* 0x001e300000201800 */
[----:B----4-:R-:W3:Y:S01]  /*2190*/  F2F.F64.F32 R14, R0 ;  /* 0x00000000000e7310 */ /* 0x010ee20000201800 */
[----:B0-----:R-:W-:-:S08]  /*21a0*/  DMUL R4, R4, -UR6 ;  /* 0x8000000604047c28 */ /* 0x001fd00008000000 */
[----:B---3--:R-:W-:-:S10]  /*21b0*/  DFMA R4, R14, UR8, R4 ;  /* 0x000000080e047c2b */ /* 0x008fd40008000004 */
[----:B------:R-:W0:Y:S02]  /*21c0*/  F2F.F32.F64 R5, R4 ;  /* 0x0000000400057310 */ /* 0x000e240000301000 */
[----:B0-----:R0:W-:Y:S01]  /*21d0*/  STG.E desc[UR4][R18.64+0x100], R5 ;  /* 0x0001000512007986 */ /* 0x0011e2000c101904 */
[----:B------:R-:W-:Y:S05]  /*21e0*/  BRA `(.L_x_35) ;  /* 0x0000000000707947 */ /* 0x000fea0003800000 */
.L_x_33:
[----:B------:R-:W3:Y:S04]  /*21f0*/  LDS R5, [R7+0x280] ;  /* 0x0002800007057984 */ /* 0x000ee80000000800 */
[----:B------:R-:W4:Y:S01]  /*2200*/  LDS R0, [R7+0x100] ;  /* 0x0001000007007984 */ /* 0x000f220000000800 */
[----:B---3--:R-:W3:Y:S08]  /*2210*/  F2F.F64.F32 R18, R5 ;  /* 0x0000000500127310 */ /* 0x008ef00000201800 */
[----:B----4-:R-:W4:Y:S01]  /*2220*/  F2F.F64.F32 R14, R0 ;  /* 0x00000000000e7310 */ /* 0x010f220000201800 */
[----:B---3--:R-:W-:-:S08]  /*2230*/  DMUL R18, R18, -UR6 ;  /* 0x8000000612127c28 */ /* 0x008fd00008000000 */
[----:B----4-:R-:W-:-:S10]  /*2240*/  DFMA R14, R14, UR8, R18 ;  /* 0x000000080e0e7c2b */ /* 0x010fd40008000012 */
[----:B------:R-:W3:Y:S02]  /*2250*/  F2F.F32.F64 R15, R14 ;  /* 0x0000000e000f7310 */ /* 0x000ee40000301000 */
[----:B---3--:R3:W-:Y:S02]  /*2260*/  STG.E desc[UR4][R20.64+0x100], R15 ;  /* 0x0001000f14007986 */ /* 0x0087e4000c101904 */
.L_x_34:
[----:B------:R-:W5:Y:S01]  /*2270*/  LDS R18, [R8+0x100] ;  /* 0x0001000008127984 */ /* 0x000f620000000800 */
[----:B------:R-:W-:Y:S05]  /*2280*/  @!P0 BREAK.RELIABLE B5 ;  /* 0x0000000000058942 */ /* 0x000fea0003800100 */
[----:B----4-:R-:W3:Y:S04]  /*2290*/  LDS R14, [R8+0x280] ;  /* 0x00028000080e7984 */ /* 0x010ee80000000800 */
[----:B------:R-:W0:Y:S01]  /*22a0*/  LDS R6, [R6+0x300] ;  /* 0x0003000006067984 */ /* 0x000e220000000800 */
[----:B-----5:R-:W4:Y:S08]  /*22b0*/  F2F.F64.F32 R18, R18 ;  /* 0x0000001200127310 */ /* 0x020f300000201800 */
[----:B---3--:R-:W3:Y:S01]  /*22c0*/  F2F.F64.F32 R14, R14 ;  /* 0x0000000e000e7310 */ /* 0x008ee20000201800 */
[----:B----4-:R-:W-:-:S07]  /*22d0*/  DMUL R20, R18, -UR6 ;  /* 0x8000000612147c28 */ /* 0x010fce0008000000 */
[----:B0-----:R-:W0:Y:S01]  /*22e0*/  F2F.F64.F32 R22, R6 ;  /* 0x0000000600167310 */ /* 0x001e220000201800 */
[----:B---3--:R-:W-:-:S08]  /*22f0*/  DFMA R20, R14, UR8, R20 ;  /* 0x000000080e147c2b */ /* 0x008fd00008000014 */
[----:B0-----:R-:W-:Y:S01]  /*2300*/  DFMA R22, R22, UR10, R20 ;  /* 0x0000000a16167c2b */ /* 0x001fe20008000014 */
[----:B------:R-:W-:Y:S01]  /*2310*/  MOV R20, 0x9999999a ;  /* 0x9999999a00147802 */ /* 0x000fe20000000f00 */
[----:B------:R-:W-:-:S08]  /*2320*/  IMAD.MOV.U32 R21, RZ, RZ, -0x40466667 ;  /* 0xbfb99999ff157424 */ /* 0x000fd000078e00ff */
[----:B------:R-:W0:Y:S02]  /*2330*/  F2F.F32.F64 R23, R22 ;  /* 0x0000001600177310 */ /* 0x000e240000301000 */
[----:B0-----:R0:W-:Y:S01]  /*2340*/  STG.E desc[UR4][R16.64+0x100], R23 ;  /* 0x0001001710007986 */ /* 0x0011e2000c101904 */
[----:B------:R-:W-:Y:S05]  /*2350*/  @!P0 BRA `(.L_x_36) ;  /* 0x0000000000588947 */ /* 0x000fea0003800000 */
[----:B------:R-:W-:-:S13]  /*2360*/  ISETP.NE.AND P0, PT, R11, 0xf, PT ;  /* 0x0000000f0b00780c */ /* 0x000fda0003f05270 */
[----:B------:R-:W-:Y:S05]  /*2370*/  @P0 BREAK.RELIABLE B5 ;  /* 0x0000000000050942 */ /* 0x000fea0003800100 */
[----:B------:R-:W-:Y:S05]  /*2380*/  @P0 BRA `(.L_x_37) ;  /* 0x00000000002c0947 */ /* 0x000fea0003800000 */
[----:B------:R3:W4:Y:S04]  /*2390*/  LDS R2, [R7+0x2e00] ;  /* 0x002e000007027984 */ /* 0x0007280000000800 */
[----:B------:R3:W0:Y:S02]  /*23a0*/  LDS R0, [R7+0x2f80] ;  /* 0x002f800007007984 */ /* 0x0006240000000800 */
.L_x_35:
[----:B------:R-:W-:Y:S05]  /*23b0*/  BSYNC.RELIABLE B5 ;  /* 0x0000000000057941 */ /* 0x000fea0003800100 */
.L_x_32:
[----:B--23--:R-:W0:Y:S01]  /*23c0*/  LDS R7, [R7+0x2c80] ;  /* 0x002c800007077984 */ /* 0x00ce220000000800 */
[----:B----4-:R-:W-:Y:S01]  /*23d0*/  F2F.F64.F32 R14, R2 ;  /* 0x00000002000e7310 */ /* 0x010fe20000201800 */
[----:B------:R-:W-:Y:S01]  /*23e0*/  HFMA2 R21, -RZ, RZ, 1.9716796875, 0.2249755859375 ;  /* 0x3fe33333ff157431 */ /* 0x000fe200000001ff */
[----:B------:R-:W-:-:S06]  /*23f0*/  MOV R20, 0x33333333 ;  /* 0x3333333300147802 */ /* 0x000fcc0000000f00 */
[----:B0-----:R-:W0:Y:S02]  /*2400*/  F2F.F64.F32 R4, R7 ;  /* 0x0000000700047310 */ /* 0x001e240000201800 */
[----:B0-----:R-:W-:-:S08]  /*2410*/  DMUL R4, R4, -UR14 ;  /* 0x8000000e04047c28 */ /* 0x001fd00008000000 */
[----:B------:R-:W-:Y:S01]  /*2420*/  DFMA R14, R14, UR12, R4 ;  /* 0x0000000c0e0e7c2b */ /* 0x000fe20008000004 */
[----:B------:R-:W-:Y:S10]  /*2430*/  BRA `(.L_x_38) ;  /* 0x0000000000407947 */ /* 0x000ff40003800000 */
.L_x_37:
[----:B------:R-:W3:Y:S04]  /*2440*/  LDS R5, [R8+-0x80] ;  /* 0xffff800008057984 */ /* 0x000ee80000000800 */
[----:B------:R4:W0:Y:S01]  /*2450*/  LDS R0, [R8+0x400] ;  /* 0x0004000008007984 */ /* 0x0008220000000800 */
[----:B---3--:R-:W3:Y:S02]  /*2460*/  F2F.F64.F32 R2, R5 ;  /* 0x0000000500027310 */ /* 0x008ee40000201800 */
[----:B---3--:R-:W-:-:S08]  /*2470*/  DMUL R2, R2, -UR14 ;  /* 0x8000000e02027c28 */ /* 0x008fd00008000000 */
[----:B------:R-:W-:-:S08]  /*2480*/  DFMA R2, R18, UR12, R2 ;  /* 0x0000000c12027c2b */ /* 0x000fd00008000002 */
[----:B------:R-:W-:Y:S01]  /*2490*/  DFMA R14, R14, UR12, R2 ;  /* 0x0000000c0e0e7c2b */ /* 0x000fe20008000002 */
[----:B------:R-:W-:Y:S01]  /*24a0*/  IMAD.MOV.U32 R3, RZ, RZ, R4 ;  /* 0x000000ffff037224 */ /* 0x000fe200078e0004 */
[----:B0---4-:R-:W-:Y:S09]  /*24b0*/  BRA `(.L_x_38) ;  /* 0x0000000000207947 */ /* 0x011ff20003800000 */
.L_x_36:
[----:B------:R-:W3:Y:S01]  /*24c0*/  LDS R6, [R7+0x280] ;  /* 0x0002800007067984 */ /* 0x000ee20000000800 */
[----:B------:R-:W-:-:S03]  /*24d0*/  MOV R3, R2 ;  /* 0x0000000200037202 */ /* 0x000fc60000000f00 */
[----:B------:R-:W4:Y:S04]  /*24e0*/  LDS R4, [R7+0x100] ;  /* 0x0001000007047984 */ /* 0x000f280000000800 */
[----:B------:R0:W0:Y:S01]  /*24f0*/  LDS R0, [R7+0x400] ;  /* 0x0004000007007984 */ /* 0x0000220000000800 */
[----:B---3--:R-:W3:Y:S08]  /*2500*/  F2F.F64.F32 R14, R6 ;  /* 0x00000006000e7310 */ /* 0x008ef00000201800 */
[----:B----4-:R-:W4:Y:S01]  /*2510*/  F2F.F64.F32 R4, R4 ;  /* 0x0000000400047310 */ /* 0x010f220000201800 */
[----:B---3--:R-:W-:-:S08]  /*2520*/  DMUL R14, R14, UR12 ;  /* 0x0000000c0e0e7c28 */ /* 0x008fd00008000000 */
[----:B0---4-:R-:W-:-:S11]  /*2530*/  DFMA R14, R4, UR12, R14 ;  /* 0x0000000c040e7c2b */ /* 0x011fd6000800000e */
.L_x_38:
[----:B------:R-:W-:Y:S05]  /*2540*/  BSYNC.RECONVERGENT B4 ;  /* 0x0000000000047941 */ /* 0x000fea0003800200 */
.L_x_31:
[----:B------:R-:W-:Y:S05]  /*2550*/  WARPSYNC.ALL ;  /* 0x0000000000007948 */ /* 0x000fea0003800000 */
[----:B------:R-:W0:Y:S01]  /*2560*/  F2F.F64.F32 R4, R0 ;  /* 0x0000000000047310 */ /* 0x000e220000201800 */
[----:B------:R-:W-:-:S05]  /*2570*/  IMAD R3, R3, R9, R10 ;  /* 0x0000000903037224 */ /* 0x000fca00078e020a */
[----:B------:R-:W-:-:S05]  /*2580*/  IADD3 R3, PT, PT, R3, 0x40, RZ ;  /* 0x0000004003037810 */ /* 0x000fca0007ffe0ff */
[----:B------:R-:W-:Y:S01]  /*2590*/  IMAD.WIDE R12, R3, 0x4, R12 ;  /* 0x00000004030c7825 */ /* 0x000fe200078e020c */
[----:B0-----:R-:W-:-:S10]  /*25a0*/  DFMA R4, R4, R20, R14 ;  /* 0x000000140404722b */ /* 0x001fd4000000000e */
[----:B------:R-:W0:Y:S02]  /*25b0*/  F2F.F32.F64 R5, R4 ;  /* 0x0000000400057310 */ /* 0x000e240000301000 */
[----:B0-----:R-:W-:Y:S01]  /*25c0*/  STG.E desc[UR4][R12.64], R5 ;  /* 0x000000050c007986 */ /* 0x001fe2000c101904 */
[----:B------:R-:W-:Y:S05]  /*25d0*/  EXIT ;  /* 0x000000000000794d */ /* 0x000fea0003800000 */
.L_x_39:
[----:B------:R-:W-:-:S00]  /*25e0*/  BRA `(.L_x_39) ;  /* 0xfffffffc00fc7947 */ /* 0x000fc0000383ffff */
[----:B------:R-:W-:-:S00]  /*25f0*/  NOP ;  /* 0x0000000000007918 */ /* 0x000fc00000000000 */
        /* <DEDUP_REMOVED lines=8> */
.L_x_40:


//--------------------- .nv.shared._Z21superResolutionKernelPfS_ii --------------------------
	.section	.nv.shared._Z21superResolutionKernelPfS_ii,"aw",@nobits
	.sectionflags	@""
	.align	4
.nv.shared._Z21superResolutionKernelPfS_ii:
	.zero		39936


//--------------------- .nv.shared.reserved.0     --------------------------
	.section	.nv.shared.reserved.0,"aw",@nobits
	.weak		__nv_reservedSMEM_offset_0_alias
	.size		__nv_reservedSMEM_offset_0_alias, 0, 64
	.other		__nv_reservedSMEM_offset_0_alias,@"STO_CUDA_RESERVED_SHARED STV_DEFAULT"
__nv_reservedSMEM_offset_0_alias:
	.zero		0
	.zero		64


//--------------------- .nv.constant0._Z21superResolutionKernelPfS_ii --------------------------
	.section	.nv.constant0._Z21superResolutionKernelPfS_ii,"a",@progbits
	.sectionflags	@""
	.align	4
.nv.constant0._Z21superResolutionKernelPfS_ii:
	.zero		920


//--------------------- SYMBOLS --------------------------

	.type		.nv.reservedSmem.offset0,@object
	.size		.nv.reservedSmem.offset0,0x4
	.type		.nv.reservedSmem.cap,@object
	.size		.nv.reservedSmem.cap,0x4
